//
// Generated by NVIDIA NVVM Compiler
//
// Compiler Build ID: CL-36424714
// Cuda compilation tools, release 13.0, V13.0.88
// Based on NVVM 20.0.0
//

.version 9.0
.target sm_100
.address_size 64

	// .globl	_Z19sgemm_naive_batchediiiifPKfS0_fPf

.visible .entry _Z19sgemm_naive_batchediiiifPKfS0_fPf(
	.param .u32 _Z19sgemm_naive_batchediiiifPKfS0_fPf_param_0,
	.param .u32 _Z19sgemm_naive_batchediiiifPKfS0_fPf_param_1,
	.param .u32 _Z19sgemm_naive_batchediiiifPKfS0_fPf_param_2,
	.param .u32 _Z19sgemm_naive_batchediiiifPKfS0_fPf_param_3,
	.param .f32 _Z19sgemm_naive_batchediiiifPKfS0_fPf_param_4,
	.param .u64 .ptr .align 1 _Z19sgemm_naive_batchediiiifPKfS0_fPf_param_5,
	.param .u64 .ptr .align 1 _Z19sgemm_naive_batchediiiifPKfS0_fPf_param_6,
	.param .f32 _Z19sgemm_naive_batchediiiifPKfS0_fPf_param_7,
	.param .u64 .ptr .align 1 _Z19sgemm_naive_batchediiiifPKfS0_fPf_param_8
)
{
	.reg .pred 	%p<24>;
	.reg .b32 	%r<157>;
	.reg .b32 	%f<103>;
	.reg .b64 	%rd<99>;

	ld.param.u32 	%r57, [_Z19sgemm_naive_batchediiiifPKfS0_fPf_param_0];
	ld.param.u32 	%r58, [_Z19sgemm_naive_batchediiiifPKfS0_fPf_param_1];
	ld.param.u32 	%r61, [_Z19sgemm_naive_batchediiiifPKfS0_fPf_param_2];
	ld.param.u32 	%r60, [_Z19sgemm_naive_batchediiiifPKfS0_fPf_param_3];
	ld.param.f32 	%f14, [_Z19sgemm_naive_batchediiiifPKfS0_fPf_param_4];
	ld.param.u64 	%rd4, [_Z19sgemm_naive_batchediiiifPKfS0_fPf_param_5];
	ld.param.u64 	%rd5, [_Z19sgemm_naive_batchediiiifPKfS0_fPf_param_6];
	ld.param.f32 	%f15, [_Z19sgemm_naive_batchediiiifPKfS0_fPf_param_7];
	ld.param.u64 	%rd6, [_Z19sgemm_naive_batchediiiifPKfS0_fPf_param_8];
	cvta.to.global.u64 	%rd1, %rd5;
	cvta.to.global.u64 	%rd2, %rd4;
	cvta.to.global.u64 	%rd3, %rd6;
	mov.u32 	%r62, %ctaid.x;
	mov.u32 	%r63, %ntid.x;
	mov.u32 	%r64, %tid.x;
	mad.lo.s32 	%r1, %r62, %r63, %r64;
	mov.u32 	%r65, %ctaid.y;
	mov.u32 	%r66, %ntid.y;
	mov.u32 	%r67, %tid.y;
	mad.lo.s32 	%r68, %r65, %r66, %r67;
	setp.ge.u32 	%p1, %r1, %r58;
	setp.ge.u32 	%p2, %r68, %r61;
	or.pred  	%p3, %p1, %p2;
	setp.lt.s32 	%p4, %r57, 1;
	or.pred  	%p5, %p3, %p4;
	@%p5 bra 	$L__BB0_26;
	setp.lt.s32 	%p6, %r60, 1;
	@%p6 bra 	$L__BB0_15;
	and.b32  	%r3, %r60, 7;
	and.b32  	%r4, %r60, 2147483640;
	neg.s32 	%r5, %r4;
	shl.b32 	%r6, %r61, 3;
	mul.lo.s32 	%r7, %r60, %r61;
	mov.b32 	%r139, 0;
$L__BB0_3:
	setp.lt.u32 	%p15, %r60, 8;
	mad.lo.s32 	%r9, %r139, %r58, %r1;
	mul.lo.s32 	%r10, %r9, %r60;
	mul.lo.s32 	%r11, %r139, %r60;
	mov.f32 	%f102, 0f00000000;
	mov.b32 	%r151, 0;
	@%p15 bra 	$L__BB0_6;
	mad.lo.s32 	%r104, %r61, %r11, %r61;
	add.s32 	%r148, %r68, %r104;
	add.s32 	%r105, %r11, 2;
	mad.lo.s32 	%r147, %r61, %r105, %r68;
	add.s32 	%r106, %r11, 3;
	mad.lo.s32 	%r146, %r61, %r106, %r68;
	add.s32 	%r107, %r11, 4;
	mad.lo.s32 	%r145, %r61, %r107, %r68;
	add.s32 	%r108, %r11, 5;
	mad.lo.s32 	%r144, %r61, %r108, %r68;
	add.s32 	%r109, %r11, 6;
	mad.lo.s32 	%r143, %r61, %r109, %r68;
	add.s32 	%r110, %r11, 7;
	mad.lo.s32 	%r142, %r61, %r110, %r68;
	mad.lo.s32 	%r141, %r7, %r139, %r68;
	add.s32 	%r140, %r10, 3;
	mov.f32 	%f102, 0f00000000;
	mov.u32 	%r149, %r5;
$L__BB0_5:
	.pragma "nounroll";
	add.s32 	%r111, %r140, -3;
	mul.wide.u32 	%rd37, %r111, 4;
	add.s64 	%rd38, %rd2, %rd37;
	ld.global.f32 	%f49, [%rd38];
	mul.wide.u32 	%rd39, %r141, 4;
	add.s64 	%rd40, %rd1, %rd39;
	ld.global.f32 	%f50, [%rd40];
	fma.rn.f32 	%f51, %f49, %f50, %f102;
	add.s32 	%r112, %r140, -2;
	mul.wide.u32 	%rd41, %r112, 4;
	add.s64 	%rd42, %rd2, %rd41;
	ld.global.f32 	%f52, [%rd42];
	mul.wide.u32 	%rd43, %r148, 4;
	add.s64 	%rd44, %rd1, %rd43;
	ld.global.f32 	%f53, [%rd44];
	fma.rn.f32 	%f54, %f52, %f53, %f51;
	add.s32 	%r113, %r140, -1;
	mul.wide.u32 	%rd45, %r113, 4;
	add.s64 	%rd46, %rd2, %rd45;
	ld.global.f32 	%f55, [%rd46];
	mul.wide.u32 	%rd47, %r147, 4;
	add.s64 	%rd48, %rd1, %rd47;
	ld.global.f32 	%f56, [%rd48];
	fma.rn.f32 	%f57, %f55, %f56, %f54;
	add.s32 	%r114, %r140, 4;
	mul.wide.u32 	%rd49, %r140, 4;
	add.s64 	%rd50, %rd2, %rd49;
	ld.global.f32 	%f58, [%rd50];
	mul.wide.u32 	%rd51, %r146, 4;
	add.s64 	%rd52, %rd1, %rd51;
	ld.global.f32 	%f59, [%rd52];
	fma.rn.f32 	%f60, %f58, %f59, %f57;
	add.s32 	%r115, %r140, 1;
	mul.wide.u32 	%rd53, %r115, 4;
	add.s64 	%rd54, %rd2, %rd53;
	ld.global.f32 	%f61, [%rd54];
	mul.wide.u32 	%rd55, %r145, 4;
	add.s64 	%rd56, %rd1, %rd55;
	ld.global.f32 	%f62, [%rd56];
	fma.rn.f32 	%f63, %f61, %f62, %f60;
	add.s32 	%r116, %r140, 2;
	mul.wide.u32 	%rd57, %r116, 4;
	add.s64 	%rd58, %rd2, %rd57;
	ld.global.f32 	%f64, [%rd58];
	mul.wide.u32 	%rd59, %r144, 4;
	add.s64 	%rd60, %rd1, %rd59;
	ld.global.f32 	%f65, [%rd60];
	fma.rn.f32 	%f66, %f64, %f65, %f63;
	add.s32 	%r117, %r140, 3;
	mul.wide.u32 	%rd61, %r117, 4;
	add.s64 	%rd62, %rd2, %rd61;
	ld.global.f32 	%f67, [%rd62];
	mul.wide.u32 	%rd63, %r143, 4;
	add.s64 	%rd64, %rd1, %rd63;
	ld.global.f32 	%f68, [%rd64];
	fma.rn.f32 	%f69, %f67, %f68, %f66;
	mul.wide.u32 	%rd65, %r114, 4;
	add.s64 	%rd66, %rd2, %rd65;
	ld.global.f32 	%f70, [%rd66];
	mul.wide.u32 	%rd67, %r142, 4;
	add.s64 	%rd68, %rd1, %rd67;
	ld.global.f32 	%f71, [%rd68];
	fma.rn.f32 	%f102, %f70, %f71, %f69;
	add.s32 	%r149, %r149, 8;
	add.s32 	%r148, %r148, %r6;
	add.s32 	%r147, %r147, %r6;
	add.s32 	%r146, %r146, %r6;
	add.s32 	%r145, %r145, %r6;
	add.s32 	%r144, %r144, %r6;
	add.s32 	%r143, %r143, %r6;
	add.s32 	%r142, %r142, %r6;
	add.s32 	%r141, %r141, %r6;
	add.s32 	%r140, %r140, 8;
	setp.ne.s32 	%p16, %r149, 0;
	mov.u32 	%r151, %r4;
	@%p16 bra 	$L__BB0_5;
$L__BB0_6:
	setp.eq.s32 	%p17, %r3, 0;
	@%p17 bra 	$L__BB0_14;
	add.s32 	%r118, %r3, -1;
	setp.lt.u32 	%p18, %r118, 3;
	@%p18 bra 	$L__BB0_9;
	add.s32 	%r119, %r151, %r10;
	mul.wide.u32 	%rd69, %r119, 4;
	add.s64 	%rd70, %rd2, %rd69;
	ld.global.f32 	%f73, [%rd70];
	add.s32 	%r120, %r151, %r11;
	mad.lo.s32 	%r121, %r120, %r61, %r68;
	mul.wide.u32 	%rd71, %r121, 4;
	add.s64 	%rd72, %rd1, %rd71;
	ld.global.f32 	%f74, [%rd72];
	fma.rn.f32 	%f75, %f73, %f74, %f102;
	add.s32 	%r122, %r119, 1;
	mul.wide.u32 	%rd73, %r122, 4;
	add.s64 	%rd74, %rd2, %rd73;
	ld.global.f32 	%f76, [%rd74];
	add.s32 	%r123, %r121, %r61;
	mul.wide.u32 	%rd75, %r123, 4;
	add.s64 	%rd76, %rd1, %rd75;
	ld.global.f32 	%f77, [%rd76];
	fma.rn.f32 	%f78, %f76, %f77, %f75;
	add.s32 	%r124, %r119, 2;
	mul.wide.u32 	%rd77, %r124, 4;
	add.s64 	%rd78, %rd2, %rd77;
	ld.global.f32 	%f79, [%rd78];
	add.s32 	%r125, %r123, %r61;
	mul.wide.u32 	%rd79, %r125, 4;
	add.s64 	%rd80, %rd1, %rd79;
	ld.global.f32 	%f80, [%rd80];
	fma.rn.f32 	%f81, %f79, %f80, %f78;
	add.s32 	%r126, %r119, 3;
	mul.wide.u32 	%rd81, %r126, 4;
	add.s64 	%rd82, %rd2, %rd81;
	ld.global.f32 	%f82, [%rd82];
	add.s32 	%r127, %r125, %r61;
	mul.wide.u32 	%rd83, %r127, 4;
	add.s64 	%rd84, %rd1, %rd83;
	ld.global.f32 	%f83, [%rd84];
	fma.rn.f32 	%f102, %f82, %f83, %f81;
	add.s32 	%r151, %r151, 4;
$L__BB0_9:
	and.b32  	%r128, %r60, 3;
	setp.eq.s32 	%p19, %r128, 0;
	@%p19 bra 	$L__BB0_14;
	setp.eq.s32 	%p20, %r128, 1;
	@%p20 bra 	$L__BB0_12;
	add.s32 	%r129, %r151, %r10;
	mul.wide.u32 	%rd85, %r129, 4;
	add.s64 	%rd86, %rd2, %rd85;
	ld.global.f32 	%f85, [%rd86];
	add.s32 	%r130, %r151, %r11;
	mad.lo.s32 	%r131, %r130, %r61, %r68;
	mul.wide.u32 	%rd87, %r131, 4;
	add.s64 	%rd88, %rd1, %rd87;
	ld.global.f32 	%f86, [%rd88];
	fma.rn.f32 	%f87, %f85, %f86, %f102;
	add.s32 	%r132, %r129, 1;
	mul.wide.u32 	%rd89, %r132, 4;
	add.s64 	%rd90, %rd2, %rd89;
	ld.global.f32 	%f88, [%rd90];
	add.s32 	%r133, %r131, %r61;
	mul.wide.u32 	%rd91, %r133, 4;
	add.s64 	%rd92, %rd1, %rd91;
	ld.global.f32 	%f89, [%rd92];
	fma.rn.f32 	%f102, %f88, %f89, %f87;
	add.s32 	%r151, %r151, 2;
$L__BB0_12:
	and.b32  	%r134, %r60, 1;
	setp.eq.b32 	%p21, %r134, 1;
	not.pred 	%p22, %p21;
	@%p22 bra 	$L__BB0_14;
	add.s32 	%r135, %r151, %r10;
	mul.wide.u32 	%rd93, %r135, 4;
	add.s64 	%rd94, %rd2, %rd93;
	ld.global.f32 	%f90, [%rd94];
	add.s32 	%r136, %r151, %r11;
	mad.lo.s32 	%r137, %r136, %r61, %r68;
	mul.wide.u32 	%rd95, %r137, 4;
	add.s64 	%rd96, %rd1, %rd95;
	ld.global.f32 	%f91, [%rd96];
	fma.rn.f32 	%f102, %f90, %f91, %f102;
$L__BB0_14:
	mad.lo.s32 	%r138, %r9, %r61, %r68;
	mul.wide.u32 	%rd97, %r138, 4;
	add.s64 	%rd98, %rd3, %rd97;
	ld.global.f32 	%f92, [%rd98];
	mul.f32 	%f93, %f15, %f92;
	fma.rn.f32 	%f94, %f14, %f102, %f93;
	st.global.f32 	[%rd98], %f94;
	add.s32 	%r139, %r139, 1;
	setp.eq.s32 	%p23, %r139, %r57;
	@%p23 bra 	$L__BB0_26;
	bra.uni 	$L__BB0_3;
$L__BB0_15:
	mul.f32 	%f13, %f14, 0f00000000;
	and.b32  	%r47, %r57, 7;
	setp.lt.u32 	%p7, %r57, 8;
	mov.b32 	%r155, 0;
	@%p7 bra 	$L__BB0_18;
	and.b32  	%r155, %r57, 2147483640;
	mov.b32 	%r153, 0;
$L__BB0_17:
	.pragma "nounroll";
	mad.lo.s32 	%r71, %r153, %r58, %r1;
	mad.lo.s32 	%r72, %r71, %r61, %r68;
	mul.wide.u32 	%rd7, %r72, 4;
	add.s64 	%rd8, %rd3, %rd7;
	ld.global.f32 	%f16, [%rd8];
	fma.rn.f32 	%f17, %f15, %f16, %f13;
	st.global.f32 	[%rd8], %f17;
	add.s32 	%r73, %r71, %r58;
	mad.lo.s32 	%r74, %r73, %r61, %r68;
	mul.wide.u32 	%rd9, %r74, 4;
	add.s64 	%rd10, %rd3, %rd9;
	ld.global.f32 	%f18, [%rd10];
	fma.rn.f32 	%f19, %f15, %f18, %f13;
	st.global.f32 	[%rd10], %f19;
	add.s32 	%r75, %r73, %r58;
	mad.lo.s32 	%r76, %r75, %r61, %r68;
	mul.wide.u32 	%rd11, %r76, 4;
	add.s64 	%rd12, %rd3, %rd11;
	ld.global.f32 	%f20, [%rd12];
	fma.rn.f32 	%f21, %f15, %f20, %f13;
	st.global.f32 	[%rd12], %f21;
	add.s32 	%r77, %r75, %r58;
	mad.lo.s32 	%r78, %r77, %r61, %r68;
	mul.wide.u32 	%rd13, %r78, 4;
	add.s64 	%rd14, %rd3, %rd13;
	ld.global.f32 	%f22, [%rd14];
	fma.rn.f32 	%f23, %f15, %f22, %f13;
	st.global.f32 	[%rd14], %f23;
	add.s32 	%r79, %r77, %r58;
	mad.lo.s32 	%r80, %r79, %r61, %r68;
	mul.wide.u32 	%rd15, %r80, 4;
	add.s64 	%rd16, %rd3, %rd15;
	ld.global.f32 	%f24, [%rd16];
	fma.rn.f32 	%f25, %f15, %f24, %f13;
	st.global.f32 	[%rd16], %f25;
	add.s32 	%r81, %r79, %r58;
	mad.lo.s32 	%r82, %r81, %r61, %r68;
	mul.wide.u32 	%rd17, %r82, 4;
	add.s64 	%rd18, %rd3, %rd17;
	ld.global.f32 	%f26, [%rd18];
	fma.rn.f32 	%f27, %f15, %f26, %f13;
	st.global.f32 	[%rd18], %f27;
	add.s32 	%r83, %r81, %r58;
	mad.lo.s32 	%r84, %r83, %r61, %r68;
	mul.wide.u32 	%rd19, %r84, 4;
	add.s64 	%rd20, %rd3, %rd19;
	ld.global.f32 	%f28, [%rd20];
	fma.rn.f32 	%f29, %f15, %f28, %f13;
	st.global.f32 	[%rd20], %f29;
	add.s32 	%r85, %r83, %r58;
	mad.lo.s32 	%r86, %r85, %r61, %r68;
	mul.wide.u32 	%rd21, %r86, 4;
	add.s64 	%rd22, %rd3, %rd21;
	ld.global.f32 	%f30, [%rd22];
	fma.rn.f32 	%f31, %f15, %f30, %f13;
	st.global.f32 	[%rd22], %f31;
	add.s32 	%r153, %r153, 8;
	setp.ne.s32 	%p8, %r153, %r155;
	@%p8 bra 	$L__BB0_17;
$L__BB0_18:
	setp.eq.s32 	%p9, %r47, 0;
	@%p9 bra 	$L__BB0_26;
	and.b32  	%r52, %r57, 3;
	setp.lt.u32 	%p10, %r47, 4;
	@%p10 bra 	$L__BB0_21;
	mad.lo.s32 	%r87, %r155, %r58, %r1;
	mad.lo.s32 	%r88, %r87, %r61, %r68;
	mul.wide.u32 	%rd23, %r88, 4;
	add.s64 	%rd24, %rd3, %rd23;
	ld.global.f32 	%f32, [%rd24];
	fma.rn.f32 	%f33, %f15, %f32, %f13;
	st.global.f32 	[%rd24], %f33;
	add.s32 	%r89, %r87, %r58;
	mad.lo.s32 	%r90, %r89, %r61, %r68;
	mul.wide.u32 	%rd25, %r90, 4;
	add.s64 	%rd26, %rd3, %rd25;
	ld.global.f32 	%f34, [%rd26];
	fma.rn.f32 	%f35, %f15, %f34, %f13;
	st.global.f32 	[%rd26], %f35;
	add.s32 	%r91, %r89, %r58;
	mad.lo.s32 	%r92, %r91, %r61, %r68;
	mul.wide.u32 	%rd27, %r92, 4;
	add.s64 	%rd28, %rd3, %rd27;
	ld.global.f32 	%f36, [%rd28];
	fma.rn.f32 	%f37, %f15, %f36, %f13;
	st.global.f32 	[%rd28], %f37;
	add.s32 	%r93, %r91, %r58;
	mad.lo.s32 	%r94, %r93, %r61, %r68;
	mul.wide.u32 	%rd29, %r94, 4;
	add.s64 	%rd30, %rd3, %rd29;
	ld.global.f32 	%f38, [%rd30];
	fma.rn.f32 	%f39, %f15, %f38, %f13;
	st.global.f32 	[%rd30], %f39;
	add.s32 	%r155, %r155, 4;
$L__BB0_21:
	setp.eq.s32 	%p11, %r52, 0;
	@%p11 bra 	$L__BB0_26;
	setp.eq.s32 	%p12, %r52, 1;
	@%p12 bra 	$L__BB0_24;
	mad.lo.s32 	%r95, %r155, %r58, %r1;
	mad.lo.s32 	%r96, %r95, %r61, %r68;
	mul.wide.u32 	%rd31, %r96, 4;
	add.s64 	%rd32, %rd3, %rd31;
	ld.global.f32 	%f40, [%rd32];
	fma.rn.f32 	%f41, %f15, %f40, %f13;
	st.global.f32 	[%rd32], %f41;
	add.s32 	%r97, %r95, %r58;
	mad.lo.s32 	%r98, %r97, %r61, %r68;
	mul.wide.u32 	%rd33, %r98, 4;
	add.s64 	%rd34, %rd3, %rd33;
	ld.global.f32 	%f42, [%rd34];
	fma.rn.f32 	%f43, %f15, %f42, %f13;
	st.global.f32 	[%rd34], %f43;
	add.s32 	%r155, %r155, 2;
$L__BB0_24:
	and.b32  	%r99, %r57, 1;
	setp.eq.b32 	%p13, %r99, 1;
	not.pred 	%p14, %p13;
	@%p14 bra 	$L__BB0_26;
	mad.lo.s32 	%r100, %r155, %r58, %r1;
	mad.lo.s32 	%r101, %r100, %r61, %r68;
	mul.wide.u32 	%rd35, %r101, 4;
	add.s64 	%rd36, %rd3, %rd35;
	ld.global.f32 	%f44, [%rd36];
	fma.rn.f32 	%f45, %f15, %f44, %f13;
	st.global.f32 	[%rd36], %f45;
$L__BB0_26:
	ret;

}
	// .globl	_Z22sgemm_naive_batched_v2iiiifPKfS0_fPf
.visible .entry _Z22sgemm_naive_batched_v2iiiifPKfS0_fPf(
	.param .u32 _Z22sgemm_naive_batched_v2iiiifPKfS0_fPf_param_0,
	.param .u32 _Z22sgemm_naive_batched_v2iiiifPKfS0_fPf_param_1,
	.param .u32 _Z22sgemm_naive_batched_v2iiiifPKfS0_fPf_param_2,
	.param .u32 _Z22sgemm_naive_batched_v2iiiifPKfS0_fPf_param_3,
	.param .f32 _Z22sgemm_naive_batched_v2iiiifPKfS0_fPf_param_4,
	.param .u64 .ptr .align 1 _Z22sgemm_naive_batched_v2iiiifPKfS0_fPf_param_5,
	.param .u64 .ptr .align 1 _Z22sgemm_naive_batched_v2iiiifPKfS0_fPf_param_6,
	.param .f32 _Z22sgemm_naive_batched_v2iiiifPKfS0_fPf_param_7,
	.param .u64 .ptr .align 1 _Z22sgemm_naive_batched_v2iiiifPKfS0_fPf_param_8
)
{
	.reg .pred 	%p<15>;
	.reg .b32 	%r<109>;
	.reg .b32 	%f<75>;
	.reg .b64 	%rd<70>;

	ld.param.u32 	%r50, [_Z22sgemm_naive_batched_v2iiiifPKfS0_fPf_param_0];
	ld.param.u32 	%r47, [_Z22sgemm_naive_batched_v2iiiifPKfS0_fPf_param_1];
	ld.param.u32 	%r51, [_Z22sgemm_naive_batched_v2iiiifPKfS0_fPf_param_2];
	ld.param.u32 	%r49, [_Z22sgemm_naive_batched_v2iiiifPKfS0_fPf_param_3];
	ld.param.u64 	%rd4, [_Z22sgemm_naive_batched_v2iiiifPKfS0_fPf_param_5];
	ld.param.u64 	%rd5, [_Z22sgemm_naive_batched_v2iiiifPKfS0_fPf_param_6];
	cvta.to.global.u64 	%rd1, %rd5;
	cvta.to.global.u64 	%rd2, %rd4;
	mov.u32 	%r52, %ctaid.x;
	mov.u32 	%r53, %ntid.x;
	mov.u32 	%r54, %tid.x;
	mad.lo.s32 	%r1, %r52, %r53, %r54;
	mov.u32 	%r55, %ctaid.y;
	mov.u32 	%r56, %ntid.y;
	mul.lo.s32 	%r2, %r55, %r56;
	mov.u32 	%r3, %tid.y;
	add.s32 	%r57, %r2, %r3;
	mov.u32 	%r5, %ctaid.z;
	setp.ge.u32 	%p1, %r1, %r47;
	setp.ge.u32 	%p2, %r57, %r51;
	or.pred  	%p3, %p1, %p2;
	setp.ge.u32 	%p4, %r5, %r50;
	or.pred  	%p5, %p4, %p3;
	@%p5 bra 	$L__BB1_14;
	setp.lt.s32 	%p6, %r49, 1;
	mov.f32 	%f74, 0f00000000;
	@%p6 bra 	$L__BB1_13;
	mad.lo.s32 	%r59, %r47, %r5, %r1;
	mul.lo.s32 	%r6, %r59, %r49;
	mul.lo.s32 	%r7, %r49, %r5;
	and.b32  	%r8, %r49, 7;
	setp.lt.u32 	%p7, %r49, 8;
	mov.f32 	%f74, 0f00000000;
	mov.b32 	%r107, 0;
	@%p7 bra 	$L__BB1_5;
	and.b32  	%r107, %r49, 2147483640;
	neg.s32 	%r105, %r107;
	add.s32 	%r104, %r6, 3;
	mul.lo.s32 	%r60, %r7, %r51;
	add.s32 	%r61, %r60, %r51;
	add.s32 	%r103, %r57, %r61;
	shl.b32 	%r13, %r51, 3;
	add.s32 	%r62, %r7, 2;
	mad.lo.s32 	%r102, %r51, %r62, %r57;
	add.s32 	%r63, %r7, 3;
	mad.lo.s32 	%r101, %r51, %r63, %r57;
	add.s32 	%r64, %r7, 4;
	mad.lo.s32 	%r100, %r51, %r64, %r57;
	add.s32 	%r65, %r7, 5;
	mad.lo.s32 	%r99, %r51, %r65, %r57;
	add.s32 	%r66, %r7, 6;
	mad.lo.s32 	%r98, %r51, %r66, %r57;
	add.s32 	%r67, %r7, 7;
	mad.lo.s32 	%r97, %r51, %r67, %r57;
	add.s32 	%r68, %r3, %r60;
	add.s32 	%r96, %r68, %r2;
	mov.f32 	%f74, 0f00000000;
$L__BB1_4:
	.pragma "nounroll";
	add.s32 	%r69, %r104, -3;
	mul.wide.u32 	%rd6, %r69, 4;
	add.s64 	%rd7, %rd2, %rd6;
	ld.global.f32 	%f19, [%rd7];
	mul.wide.u32 	%rd8, %r96, 4;
	add.s64 	%rd9, %rd1, %rd8;
	ld.global.f32 	%f20, [%rd9];
	fma.rn.f32 	%f21, %f19, %f20, %f74;
	add.s32 	%r70, %r104, -2;
	mul.wide.u32 	%rd10, %r70, 4;
	add.s64 	%rd11, %rd2, %rd10;
	ld.global.f32 	%f22, [%rd11];
	mul.wide.u32 	%rd12, %r103, 4;
	add.s64 	%rd13, %rd1, %rd12;
	ld.global.f32 	%f23, [%rd13];
	fma.rn.f32 	%f24, %f22, %f23, %f21;
	add.s32 	%r71, %r104, -1;
	mul.wide.u32 	%rd14, %r71, 4;
	add.s64 	%rd15, %rd2, %rd14;
	ld.global.f32 	%f25, [%rd15];
	mul.wide.u32 	%rd16, %r102, 4;
	add.s64 	%rd17, %rd1, %rd16;
	ld.global.f32 	%f26, [%rd17];
	fma.rn.f32 	%f27, %f25, %f26, %f24;
	add.s32 	%r72, %r104, 4;
	mul.wide.u32 	%rd18, %r104, 4;
	add.s64 	%rd19, %rd2, %rd18;
	ld.global.f32 	%f28, [%rd19];
	mul.wide.u32 	%rd20, %r101, 4;
	add.s64 	%rd21, %rd1, %rd20;
	ld.global.f32 	%f29, [%rd21];
	fma.rn.f32 	%f30, %f28, %f29, %f27;
	add.s32 	%r73, %r104, 1;
	mul.wide.u32 	%rd22, %r73, 4;
	add.s64 	%rd23, %rd2, %rd22;
	ld.global.f32 	%f31, [%rd23];
	mul.wide.u32 	%rd24, %r100, 4;
	add.s64 	%rd25, %rd1, %rd24;
	ld.global.f32 	%f32, [%rd25];
	fma.rn.f32 	%f33, %f31, %f32, %f30;
	add.s32 	%r74, %r104, 2;
	mul.wide.u32 	%rd26, %r74, 4;
	add.s64 	%rd27, %rd2, %rd26;
	ld.global.f32 	%f34, [%rd27];
	mul.wide.u32 	%rd28, %r99, 4;
	add.s64 	%rd29, %rd1, %rd28;
	ld.global.f32 	%f35, [%rd29];
	fma.rn.f32 	%f36, %f34, %f35, %f33;
	add.s32 	%r75, %r104, 3;
	mul.wide.u32 	%rd30, %r75, 4;
	add.s64 	%rd31, %rd2, %rd30;
	ld.global.f32 	%f37, [%rd31];
	mul.wide.u32 	%rd32, %r98, 4;
	add.s64 	%rd33, %rd1, %rd32;
	ld.global.f32 	%f38, [%rd33];
	fma.rn.f32 	%f39, %f37, %f38, %f36;
	mul.wide.u32 	%rd34, %r72, 4;
	add.s64 	%rd35, %rd2, %rd34;
	ld.global.f32 	%f40, [%rd35];
	mul.wide.u32 	%rd36, %r97, 4;
	add.s64 	%rd37, %rd1, %rd36;
	ld.global.f32 	%f41, [%rd37];
	fma.rn.f32 	%f74, %f40, %f41, %f39;
	add.s32 	%r105, %r105, 8;
	add.s32 	%r104, %r104, 8;
	add.s32 	%r103, %r103, %r13;
	add.s32 	%r102, %r102, %r13;
	add.s32 	%r101, %r101, %r13;
	add.s32 	%r100, %r100, %r13;
	add.s32 	%r99, %r99, %r13;
	add.s32 	%r98, %r98, %r13;
	add.s32 	%r97, %r97, %r13;
	add.s32 	%r96, %r96, %r13;
	setp.ne.s32 	%p8, %r105, 0;
	@%p8 bra 	$L__BB1_4;
$L__BB1_5:
	setp.eq.s32 	%p9, %r8, 0;
	@%p9 bra 	$L__BB1_13;
	and.b32  	%r42, %r49, 3;
	setp.lt.u32 	%p10, %r8, 4;
	@%p10 bra 	$L__BB1_8;
	add.s32 	%r76, %r107, %r6;
	mul.wide.u32 	%rd38, %r76, 4;
	add.s64 	%rd39, %rd2, %rd38;
	ld.global.f32 	%f43, [%rd39];
	add.s32 	%r77, %r107, %r7;
	mad.lo.s32 	%r78, %r77, %r51, %r57;
	mul.wide.u32 	%rd40, %r78, 4;
	add.s64 	%rd41, %rd1, %rd40;
	ld.global.f32 	%f44, [%rd41];
	fma.rn.f32 	%f45, %f43, %f44, %f74;
	add.s32 	%r79, %r76, 1;
	mul.wide.u32 	%rd42, %r79, 4;
	add.s64 	%rd43, %rd2, %rd42;
	ld.global.f32 	%f46, [%rd43];
	add.s32 	%r80, %r78, %r51;
	mul.wide.u32 	%rd44, %r80, 4;
	add.s64 	%rd45, %rd1, %rd44;
	ld.global.f32 	%f47, [%rd45];
	fma.rn.f32 	%f48, %f46, %f47, %f45;
	add.s32 	%r81, %r76, 2;
	mul.wide.u32 	%rd46, %r81, 4;
	add.s64 	%rd47, %rd2, %rd46;
	ld.global.f32 	%f49, [%rd47];
	add.s32 	%r82, %r80, %r51;
	mul.wide.u32 	%rd48, %r82, 4;
	add.s64 	%rd49, %rd1, %rd48;
	ld.global.f32 	%f50, [%rd49];
	fma.rn.f32 	%f51, %f49, %f50, %f48;
	add.s32 	%r83, %r76, 3;
	mul.wide.u32 	%rd50, %r83, 4;
	add.s64 	%rd51, %rd2, %rd50;
	ld.global.f32 	%f52, [%rd51];
	add.s32 	%r84, %r82, %r51;
	mul.wide.u32 	%rd52, %r84, 4;
	add.s64 	%rd53, %rd1, %rd52;
	ld.global.f32 	%f53, [%rd53];
	fma.rn.f32 	%f74, %f52, %f53, %f51;
	add.s32 	%r107, %r107, 4;
$L__BB1_8:
	setp.eq.s32 	%p11, %r42, 0;
	@%p11 bra 	$L__BB1_13;
	setp.eq.s32 	%p12, %r42, 1;
	@%p12 bra 	$L__BB1_11;
	add.s32 	%r85, %r107, %r6;
	mul.wide.u32 	%rd54, %r85, 4;
	add.s64 	%rd55, %rd2, %rd54;
	ld.global.f32 	%f55, [%rd55];
	add.s32 	%r86, %r107, %r7;
	mad.lo.s32 	%r87, %r86, %r51, %r57;
	mul.wide.u32 	%rd56, %r87, 4;
	add.s64 	%rd57, %rd1, %rd56;
	ld.global.f32 	%f56, [%rd57];
	fma.rn.f32 	%f57, %f55, %f56, %f74;
	add.s32 	%r88, %r85, 1;
	mul.wide.u32 	%rd58, %r88, 4;
	add.s64 	%rd59, %rd2, %rd58;
	ld.global.f32 	%f58, [%rd59];
	add.s32 	%r89, %r87, %r51;
	mul.wide.u32 	%rd60, %r89, 4;
	add.s64 	%rd61, %rd1, %rd60;
	ld.global.f32 	%f59, [%rd61];
	fma.rn.f32 	%f74, %f58, %f59, %f57;
	add.s32 	%r107, %r107, 2;
$L__BB1_11:
	and.b32  	%r90, %r49, 1;
	setp.eq.b32 	%p13, %r90, 1;
	not.pred 	%p14, %p13;
	@%p14 bra 	$L__BB1_13;
	add.s32 	%r91, %r107, %r6;
	mul.wide.u32 	%rd62, %r91, 4;
	add.s64 	%rd63, %rd2, %rd62;
	ld.global.f32 	%f60, [%rd63];
	add.s32 	%r92, %r107, %r7;
	mad.lo.s32 	%r93, %r92, %r51, %r57;
	mul.wide.u32 	%rd64, %r93, 4;
	add.s64 	%rd65, %rd1, %rd64;
	ld.global.f32 	%f61, [%rd65];
	fma.rn.f32 	%f74, %f60, %f61, %f74;
$L__BB1_13:
	ld.param.u64 	%rd69, [_Z22sgemm_naive_batched_v2iiiifPKfS0_fPf_param_8];
	ld.param.f32 	%f66, [_Z22sgemm_naive_batched_v2iiiifPKfS0_fPf_param_7];
	ld.param.f32 	%f65, [_Z22sgemm_naive_batched_v2iiiifPKfS0_fPf_param_4];
	mad.lo.s32 	%r94, %r47, %r5, %r1;
	mad.lo.s32 	%r95, %r94, %r51, %r57;
	cvta.to.global.u64 	%rd66, %rd69;
	mul.wide.u32 	%rd67, %r95, 4;
	add.s64 	%rd68, %rd66, %rd67;
	ld.global.f32 	%f62, [%rd68];
	mul.f32 	%f63, %f66, %f62;
	fma.rn.f32 	%f64, %f65, %f74, %f63;
	st.global.f32 	[%rd68], %f64;
$L__BB1_14:
	ret;

}


// ===== COMPILED SASS (sm_100) =====

	.target	sm_100

	.elftype	@"ET_EXEC"


//--------------------- .note.nv.tkinfo           --------------------------
	.section	.note.nv.tkinfo,"",@"SHT_NOTE"
	.sectionflags	@"SHF_NOTE_NV_TKINFO"
	.tkinfo
        /*0018*/ 	.word	0x00000002
        /*0030*/ 	.string	""
        /*0030*/ 	.string	"ptxas"
        /*0030*/ 	.string	"Cuda compilation tools, release 13.0, V13.0.88"
        /*0030*/ 	.string	"Build cuda_13.0.r13.0/compiler.36424714_0"
        /*0030*/ 	.string	"-arch sm_100 -m 64 "



//--------------------- .note.nv.cuinfo           --------------------------
	.section	.note.nv.cuinfo,"",@"SHT_NOTE"
	.sectionflags	@"SHF_NOTE_NV_CUINFO"
        /*0018*/ 	.short	0x0002
        /*001a*/ 	.short	0x0064
        /*001c*/ 	.short	0x0082
	.zero		2


//--------------------- .nv.info                  --------------------------
	.section	.nv.info,"",@"SHT_CUDA_INFO"
	.align	4


	//----- nvinfo : EIATTR_REGCOUNT
	.align		4
        /*0000*/ 	.byte	0x04, 0x2f
        /*0002*/ 	.short	(.L_1 - .L_0)
	.align		4
.L_0:
        /*0004*/ 	.word	index@(_Z19sgemm_naive_batchediiiifPKfS0_fPf)
        /*0008*/ 	.word	0x00000020


	//----- nvinfo : EIATTR_FRAME_SIZE
	.align		4
.L_1:
        /*000c*/ 	.byte	0x04, 0x11
        /*000e*/ 	.short	(.L_3 - .L_2)
	.align		4
.L_2:
        /*0010*/ 	.word	index@(_Z19sgemm_naive_batchediiiifPKfS0_fPf)
        /*0014*/ 	.word	0x00000000


	//----- nvinfo : EIATTR_REGCOUNT
	.align		4
.L_3:
        /*0018*/ 	.byte	0x04, 0x2f
        /*001a*/ 	.short	(.L_5 - .L_4)
	.align		4
.L_4:
        /*001c*/ 	.word	index@(_Z22sgemm_naive_batched_v2iiiifPKfS0_fPf)
        /*0020*/ 	.word	0x00000020


	//----- nvinfo : EIATTR_FRAME_SIZE
	.align		4
.L_5:
        /*0024*/ 	.byte	0x04, 0x11
        /*0026*/ 	.short	(.L_7 - .L_6)
	.align		4
.L_6:
        /*0028*/ 	.word	index@(_Z22sgemm_naive_batched_v2iiiifPKfS0_fPf)
        /*002c*/ 	.word	0x00000000


	//----- nvinfo : EIATTR_MIN_STACK_SIZE
	.align		4
.L_7:
        /*0030*/ 	.byte	0x04, 0x12
        /*0032*/ 	.short	(.L_9 - .L_8)
	.align		4
.L_8:
        /*0034*/ 	.word	index@(_Z22sgemm_naive_batched_v2iiiifPKfS0_fPf)
        /*0038*/ 	.word	0x00000000


	//----- nvinfo : EIATTR_MIN_STACK_SIZE
	.align		4
.L_9:
        /*003c*/ 	.byte	0x04, 0x12
        /*003e*/ 	.short	(.L_11 - .L_10)
	.align		4
.L_10:
        /*0040*/ 	.word	index@(_Z19sgemm_naive_batchediiiifPKfS0_fPf)
        /*0044*/ 	.word	0x00000000
.L_11:


//--------------------- .nv.compat                --------------------------
	.section	.nv.compat,"",@"SHT_CUDA_COMPAT_INFO"
	.align	4
        /*0000*/ 	.byte	0x02, 0x09, 0x00, 0x00, 0x02, 0x02, 0x01, 0x00, 0x02, 0x05, 0x05, 0x00, 0x03, 0x07, 0x01, 0x01
        /*0010*/ 	.byte	0x02, 0x03, 0x00, 0x00, 0x02, 0x06, 0x01, 0x00, 0x04, 0x0b, 0x08, 0x00, 0x09, 0x00, 0x00, 0x00
        /*0020*/ 	.byte	0x00, 0x00, 0x00, 0x00


//--------------------- .nv.info._Z22sgemm_naive_batched_v2iiiifPKfS0_fPf --------------------------
	.section	.nv.info._Z22sgemm_naive_batched_v2iiiifPKfS0_fPf,"",@"SHT_CUDA_INFO"
	.sectionflags	@""
	.align	4


	//----- nvinfo : EIATTR_CUDA_API_VERSION
	.align		4
        /*0000*/ 	.byte	0x04, 0x37
        /*0002*/ 	.short	(.L_13 - .L_12)
.L_12:
        /*0004*/ 	.word	0x00000082


	//----- nvinfo : EIATTR_KPARAM_INFO
	.align		4
.L_13:
        /*0008*/ 	.byte	0x04, 0x17
        /*000a*/ 	.short	(.L_15 - .L_14)
.L_14:
        /*000c*/ 	.word	0x00000000
        /*0010*/ 	.short	0x0008
        /*0012*/ 	.short	0x0030
        /*0014*/ 	.byte	0x00, 0xf5, 0x21, 0x00


	//----- nvinfo : EIATTR_KPARAM_INFO
	.align		4
.L_15:
        /*0018*/ 	.byte	0x04, 0x17
        /*001a*/ 	.short	(.L_17 - .L_16)
.L_16:
        /*001c*/ 	.word	0x00000000
        /*0020*/ 	.short	0x0007
        /*0022*/ 	.short	0x0028
        /*0024*/ 	.byte	0x00, 0xf0, 0x11, 0x00


	//----- nvinfo : EIATTR_KPARAM_INFO
	.align		4
.L_17:
        /*0028*/ 	.byte	0x04, 0x17
        /*002a*/ 	.short	(.L_19 - .L_18)
.L_18:
        /*002c*/ 	.word	0x00000000
        /*0030*/ 	.short	0x0006
        /*0032*/ 	.short	0x0020
        /*0034*/ 	.byte	0x00, 0xf5, 0x21, 0x00


	//----- nvinfo : EIATTR_KPARAM_INFO
	.align		4
.L_19:
        /*0038*/ 	.byte	0x04, 0x17
        /*003a*/ 	.short	(.L_21 - .L_20)
.L_20:
        /*003c*/ 	.word	0x00000000
        /*0040*/ 	.short	0x0005
        /*0042*/ 	.short	0x0018
        /*0044*/ 	.byte	0x00, 0xf5, 0x21, 0x00


	//----- nvinfo : EIATTR_KPARAM_INFO
	.align		4
.L_21:
        /*0048*/ 	.byte	0x04, 0x17
        /*004a*/ 	.short	(.L_23 - .L_22)
.L_22:
        /*004c*/ 	.word	0x00000000
        /*0050*/ 	.short	0x0004
        /*0052*/ 	.short	0x0010
        /*0054*/ 	.byte	0x00, 0xf0, 0x11, 0x00


	//----- nvinfo : EIATTR_KPARAM_INFO
	.align		4
.L_23:
        /*0058*/ 	.byte	0x04, 0x17
        /*005a*/ 	.short	(.L_25 - .L_24)
.L_24:
        /*005c*/ 	.word	0x00000000
        /*0060*/ 	.short	0x0003
        /*0062*/ 	.short	0x000c
        /*0064*/ 	.byte	0x00, 0xf0, 0x11, 0x00


	//----- nvinfo : EIATTR_KPARAM_INFO
	.align		4
.L_25:
        /*0068*/ 	.byte	0x04, 0x17
        /*006a*/ 	.short	(.L_27 - .L_26)
.L_26:
        /*006c*/ 	.word	0x00000000
        /*0070*/ 	.short	0x0002
        /*0072*/ 	.short	0x0008
        /*0074*/ 	.byte	0x00, 0xf0, 0x11, 0x00


	//----- nvinfo : EIATTR_KPARAM_INFO
	.align		4
.L_27:
        /*0078*/ 	.byte	0x04, 0x17
        /*007a*/ 	.short	(.L_29 - .L_28)
.L_28:
        /*007c*/ 	.word	0x00000000
        /*0080*/ 	.short	0x0001
        /*0082*/ 	.short	0x0004
        /*0084*/ 	.byte	0x00, 0xf0, 0x11, 0x00


	//----- nvinfo : EIATTR_KPARAM_INFO
	.align		4
.L_29:
        /*0088*/ 	.byte	0x04, 0x17
        /*008a*/ 	.short	(.L_31 - .L_30)
.L_30:
        /*008c*/ 	.word	0x00000000
        /*0090*/ 	.short	0x0000
        /*0092*/ 	.short	0x0000
        /*0094*/ 	.byte	0x00, 0xf0, 0x11, 0x00


	//----- nvinfo : EIATTR_SPARSE_MMA_MASK
	.align		4
.L_31:
        /*0098*/ 	.byte	0x03, 0x50
        /*009a*/ 	.short	0x0000


	//----- nvinfo : EIATTR_MAXREG_COUNT
	.align		4
        /*009c*/ 	.byte	0x03, 0x1b
        /*009e*/ 	.short	0x00ff


	//----- nvinfo : EIATTR_MERCURY_ISA_VERSION
	.align		4
        /*00a0*/ 	.byte	0x03, 0x5f
        /*00a2*/ 	.short	0x0101


	//----- nvinfo : EIATTR_VRC_CTA_INIT_COUNT
	.align		4
        /*00a4*/ 	.byte	0x02, 0x4a
	.zero		1
	.zero		1


	//----- nvinfo : EIATTR_EXIT_INSTR_OFFSETS
	.align		4
        /*00a8*/ 	.byte	0x04, 0x1c
        /*00aa*/ 	.short	(.L_33 - .L_32)


	//   ....[0]....
.L_32:
        /*00ac*/ 	.word	0x00000100


	//   ....[1]....
        /*00b0*/ 	.word	0x00000be0


	//----- nvinfo : EIATTR_CBANK_PARAM_SIZE
	.align		4
.L_33:
        /*00b4*/ 	.byte	0x03, 0x19
        /*00b6*/ 	.short	0x0038


	//----- nvinfo : EIATTR_PARAM_CBANK
	.align		4
        /*00b8*/ 	.byte	0x04, 0x0a
        /*00ba*/ 	.short	(.L_35 - .L_34)
	.align		4
.L_34:
        /*00bc*/ 	.word	index@(.nv.constant0._Z22sgemm_naive_batched_v2iiiifPKfS0_fPf)
        /*00c0*/ 	.short	0x0380
        /*00c2*/ 	.short	0x0038


	//----- nvinfo : EIATTR_SW_WAR
	.align		4
.L_35:
        /*00c4*/ 	.byte	0x04, 0x36
        /*00c6*/ 	.short	(.L_37 - .L_36)
.L_36:
        /*00c8*/ 	.word	0x00000008
.L_37:


//--------------------- .nv.info._Z19sgemm_naive_batchediiiifPKfS0_fPf --------------------------
	.section	.nv.info._Z19sgemm_naive_batchediiiifPKfS0_fPf,"",@"SHT_CUDA_INFO"
	.sectionflags	@""
	.align	4


	//----- nvinfo : EIATTR_CUDA_API_VERSION
	.align		4
        /*0000*/ 	.byte	0x04, 0x37
        /*0002*/ 	.short	(.L_39 - .L_38)
.L_38:
        /*0004*/ 	.word	0x00000082


	//----- nvinfo : EIATTR_KPARAM_INFO
	.align		4
.L_39:
        /*0008*/ 	.byte	0x04, 0x17
        /*000a*/ 	.short	(.L_41 - .L_40)
.L_40:
        /*000c*/ 	.word	0x00000000
        /*0010*/ 	.short	0x0008
        /*0012*/ 	.short	0x0030
        /*0014*/ 	.byte	0x00, 0xf5, 0x21, 0x00


	//----- nvinfo : EIATTR_KPARAM_INFO
	.align		4
.L_41:
        /*0018*/ 	.byte	0x04, 0x17
        /*001a*/ 	.short	(.L_43 - .L_42)
.L_42:
        /*001c*/ 	.word	0x00000000
        /*0020*/ 	.short	0x0007
        /*0022*/ 	.short	0x0028
        /*0024*/ 	.byte	0x00, 0xf0, 0x11, 0x00


	//----- nvinfo : EIATTR_KPARAM_INFO
	.align		4
.L_43:
        /*0028*/ 	.byte	0x04, 0x17
        /*002a*/ 	.short	(.L_45 - .L_44)
.L_44:
        /*002c*/ 	.word	0x00000000
        /*0030*/ 	.short	0x0006
        /*0032*/ 	.short	0x0020
        /*0034*/ 	.byte	0x00, 0xf5, 0x21, 0x00


	//----- nvinfo : EIATTR_KPARAM_INFO
	.align		4
.L_45:
        /*0038*/ 	.byte	0x04, 0x17
        /*003a*/ 	.short	(.L_47 - .L_46)
.L_46:
        /*003c*/ 	.word	0x00000000
        /*0040*/ 	.short	0x0005
        /*0042*/ 	.short	0x0018
        /*0044*/ 	.byte	0x00, 0xf5, 0x21, 0x00


	//----- nvinfo : EIATTR_KPARAM_INFO
	.align		4
.L_47:
        /*0048*/ 	.byte	0x04, 0x17
        /*004a*/ 	.short	(.L_49 - .L_48)
.L_48:
        /*004c*/ 	.word	0x00000000
        /*0050*/ 	.short	0x0004
        /*0052*/ 	.short	0x0010
        /*0054*/ 	.byte	0x00, 0xf0, 0x11, 0x00


	//----- nvinfo : EIATTR_KPARAM_INFO
	.align		4
.L_49:
        /*0058*/ 	.byte	0x04, 0x17
        /*005a*/ 	.short	(.L_51 - .L_50)
.L_50:
        /*005c*/ 	.word	0x00000000
        /*0060*/ 	.short	0x0003
        /*0062*/ 	.short	0x000c
        /*0064*/ 	.byte	0x00, 0xf0, 0x11, 0x00


	//----- nvinfo : EIATTR_KPARAM_INFO
	.align		4
.L_51:
        /*0068*/ 	.byte	0x04, 0x17
        /*006a*/ 	.short	(.L_53 - .L_52)
.L_52:
        /*006c*/ 	.word	0x00000000
        /*0070*/ 	.short	0x0002
        /*0072*/ 	.short	0x0008
        /*0074*/ 	.byte	0x00, 0xf0, 0x11, 0x00


	//----- nvinfo : EIATTR_KPARAM_INFO
	.align		4
.L_53:
        /*0078*/ 	.byte	0x04, 0x17
        /*007a*/ 	.short	(.L_55 - .L_54)
.L_54:
        /*007c*/ 	.word	0x00000000
        /*0080*/ 	.short	0x0001
        /*0082*/ 	.short	0x0004
        /*0084*/ 	.byte	0x00, 0xf0, 0x11, 0x00


	//----- nvinfo : EIATTR_KPARAM_INFO
	.align		4
.L_55:
        /*0088*/ 	.byte	0x04, 0x17
        /*008a*/ 	.short	(.L_57 - .L_56)
.L_56:
        /*008c*/ 	.word	0x00000000
        /*0090*/ 	.short	0x0000
        /*0092*/ 	.short	0x0000
        /*0094*/ 	.byte	0x00, 0xf0, 0x11, 0x00


	//----- nvinfo : EIATTR_SPARSE_MMA_MASK
	.align		4
.L_57:
        /*0098*/ 	.byte	0x03, 0x50
        /*009a*/ 	.short	0x0000


	//----- nvinfo : EIATTR_MAXREG_COUNT
	.align		4
        /*009c*/ 	.byte	0x03, 0x1b
        /*009e*/ 	.short	0x00ff


	//----- nvinfo : EIATTR_MERCURY_ISA_VERSION
	.align		4
        /*00a0*/ 	.byte	0x03, 0x5f
        /*00a2*/ 	.short	0x0101


	//----- nvinfo : EIATTR_VRC_CTA_INIT_COUNT
	.align		4
        /*00a4*/ 	.byte	0x02, 0x4a
	.zero		1
	.zero		1


	//----- nvinfo : EIATTR_EXIT_INSTR_OFFSETS
	.align		4
        /*00a8*/ 	.byte	0x04, 0x1c
        /*00aa*/ 	.short	(.L_59 - .L_58)


	//   ....[0]....
.L_58:
        /*00ac*/ 	.word	0x000000e0


	//   ....[1]....
        /*00b0*/ 	.word	0x00000c70


	//   ....[2]....
        /*00b4*/ 	.word	0x00001070


	//   ....[3]....
        /*00b8*/ 	.word	0x00001270


	//   ....[4]....
        /*00bc*/ 	.word	0x000013b0


	//   ....[5]....
        /*00c0*/ 	.word	0x00001440


	//----- nvinfo : EIATTR_CBANK_PARAM_SIZE
	.align		4
.L_59:
        /*00c4*/ 	.byte	0x03, 0x19
        /*00c6*/ 	.short	0x0038


	//----- nvinfo : EIATTR_PARAM_CBANK
	.align		4
        /*00c8*/ 	.byte	0x04, 0x0a
        /*00ca*/ 	.short	(.L_61 - .L_60)
	.align		4
.L_60:
        /*00cc*/ 	.word	index@(.nv.constant0._Z19sgemm_naive_batchediiiifPKfS0_fPf)
        /*00d0*/ 	.short	0x0380
        /*00d2*/ 	.short	0x0038


	//----- nvinfo : EIATTR_SW_WAR
	.align		4
.L_61:
        /*00d4*/ 	.byte	0x04, 0x36
        /*00d6*/ 	.short	(.L_63 - .L_62)
.L_62:
        /*00d8*/ 	.word	0x00000008
.L_63:


//--------------------- .nv.callgraph             --------------------------
	.section	.nv.callgraph,"",@"SHT_CUDA_CALLGRAPH"
	.align	4
	.sectionentsize	8
	.align		4
        /*0000*/ 	.word	0x00000000
	.align		4
        /*0004*/ 	.word	0xffffffff
	.align		4
        /*0008*/ 	.word	0x00000000
	.align		4
        /*000c*/ 	.word	0xfffffffe
	.align		4
        /*0010*/ 	.word	0x00000000
	.align		4
        /*0014*/ 	.word	0xfffffffd
	.align		4
        /*0018*/ 	.word	0x00000000
	.align		4
        /*001c*/ 	.word	0xfffffffc


//--------------------- .text._Z22sgemm_naive_batched_v2iiiifPKfS0_fPf --------------------------
	.section	.text._Z22sgemm_naive_batched_v2iiiifPKfS0_fPf,"ax",@progbits
	.align	128
        .global         _Z22sgemm_naive_batched_v2iiiifPKfS0_fPf
        .type           _Z22sgemm_naive_batched_v2iiiifPKfS0_fPf,@function
        .size           _Z22sgemm_naive_batched_v2iiiifPKfS0_fPf,(.L_x_16 - _Z22sgemm_naive_batched_v2iiiifPKfS0_fPf)
        .other          _Z22sgemm_naive_batched_v2iiiifPKfS0_fPf,@"STO_CUDA_ENTRY STV_DEFAULT"
_Z22sgemm_naive_batched_v2iiiifPKfS0_fPf:
.text._Z22sgemm_naive_batched_v2iiiifPKfS0_fPf:
[----:B------:R-:W-:Y:S01]  /*0000*/  LDC R1, c[0x0][0x37c] ;  /* 0x0000df00ff017b82 */ /* 0x000fe20000000800 */
[----:B------:R-:W0:Y:S07]  /*0010*/  S2R R20, SR_TID.Y ;  /* 0x0000000000147919 */ /* 0x000e2e0000002200 */
[----:B------:R-:W1:Y:S01]  /*0020*/  S2UR UR4, SR_CTAID.Y ;  /* 0x00000000000479c3 */ /* 0x000e620000002600 */
[----:B------:R-:W2:Y:S07]  /*0030*/  S2R R7, SR_TID.X ;  /* 0x0000000000077919 */ /* 0x000eae0000002100 */
[----:B------:R-:W2:Y:S01]  /*0040*/  LDC R2, c[0x0][0x360] ;  /* 0x0000d800ff027b82 */ /* 0x000ea20000000800 */
[----:B------:R-:W1:Y:S07]  /*0050*/  LDCU UR5, c[0x0][0x364] ;  /* 0x00006c80ff0577ac */ /* 0x000e6e0008000800 */
[----:B------:R-:W2:Y:S08]  /*0060*/  S2UR UR6, SR_CTAID.X ;  /* 0x00000000000679c3 */ /* 0x000eb00000002500 */
[----:B------:R-:W3:Y:S01]  /*0070*/  LDC R0, c[0x0][0x388] ;  /* 0x0000e200ff007b82 */ /* 0x000ee20000000800 */
[----:B-1----:R-:W-:-:S07]  /*0080*/  UIMAD UR4, UR4, UR5, URZ ;  /* 0x00000005040472a4 */ /* 0x002fce000f8e02ff */
[----:B------:R-:W1:Y:S01]  /*0090*/  LDC.64 R4, c[0x0][0x380] ;  /* 0x0000e000ff047b82 */ /* 0x000e620000000a00 */
[----:B0-----:R-:W-:-:S07]  /*00a0*/  IADD3 R3, PT, PT, R20, UR4, RZ ;  /* 0x0000000414037c10 */ /* 0x001fce000fffe0ff */
[----:B------:R-:W0:Y:S01]  /*00b0*/  S2UR UR7, SR_CTAID.Z ;  /* 0x00000000000779c3 */ /* 0x000e220000002700 */
[----:B--2---:R-:W-:Y:S01]  /*00c0*/  IMAD R2, R2, UR6, R7 ;  /* 0x0000000602027c24 */ /* 0x004fe2000f8e0207 */
[----:B---3--:R-:W-:-:S04]  /*00d0*/  ISETP.GE.U32.AND P0, PT, R3, R0, PT ;  /* 0x000000000300720c */ /* 0x008fc80003f06070 */
[----:B-1----:R-:W-:-:S04]  /*00e0*/  ISETP.GE.U32.OR P0, PT, R2, R5, P0 ;  /* 0x000000050200720c */ /* 0x002fc80000706470 */
[----:B0-----:R-:W-:-:S13]  /*00f0*/  ISETP.LE.U32.OR P0, PT, R4, UR7, P0 ;  /* 0x0000000704007c0c */ /* 0x001fda0008703470 */
[----:B------:R-:W-:Y:S05]  /*0100*/  @P0 EXIT ;  /* 0x000000000000094d */ /* 0x000fea0003800000 */
[----:B------:R-:W0:Y:S01]  /*0110*/  LDC R4, c[0x0][0x38c] ;  /* 0x0000e300ff047b82 */ /* 0x000e220000000800 */
[----:B------:R-:W1:Y:S01]  /*0120*/  LDCU.64 UR8, c[0x0][0x358] ;  /* 0x00006b00ff0877ac */ /* 0x000e620008000a00 */
[----:B------:R-:W-:Y:S01]  /*0130*/  HFMA2 R18, -RZ, RZ, 0, 0 ;  /* 0x00000000ff127431 */ /* 0x000fe200000001ff */
[----:B0-----:R-:W-:-:S13]  /*0140*/  ISETP.GE.AND P0, PT, R4, 0x1, PT ;  /* 0x000000010400780c */ /* 0x001fda0003f06270 */
[----:B-1----:R-:W-:Y:S05]  /*0150*/  @!P0 BRA `(.L_x_0) ;  /* 0x0000000800788947 */ /* 0x002fea0003800000 */
[C---:B------:R-:W-:Y:S01]  /*0160*/  ISETP.GE.U32.AND P1, PT, R4.reuse, 0x8, PT ;  /* 0x000000080400780c */ /* 0x040fe20003f26070 */
[----:B------:R-:W-:Y:S01]  /*0170*/  IMAD R9, R5, UR7, R2 ;  /* 0x0000000705097c24 */ /* 0x000fe2000f8e0202 */
[C---:B------:R-:W-:Y:S01]  /*0180*/  LOP3.LUT R6, R4.reuse, 0x7, RZ, 0xc0, !PT ;  /* 0x0000000704067812 */ /* 0x040fe200078ec0ff */
[----:B------:R-:W-:Y:S01]  /*0190*/  IMAD R11, R4, UR7, RZ ;  /* 0x00000007040b7c24 */ /* 0x000fe2000f8e02ff */
[----:B------:R-:W-:Y:S02]  /*01a0*/  MOV R18, RZ ;  /* 0x000000ff00127202 */ /* 0x000fe40000000f00 */
[----:B------:R-:W-:Y:S02]  /*01b0*/  ISETP.NE.AND P0, PT, R6, RZ, PT ;  /* 0x000000ff0600720c */ /* 0x000fe40003f05270 */
[----:B------:R-:W-:-:S05]  /*01c0*/  MOV R8, RZ ;  /* 0x000000ff00087202 */ /* 0x000fca0000000f00 */
[----:B------:R-:W-:Y:S06]  /*01d0*/  @!P1 BRA `(.L_x_1) ;  /* 0x0000000400449947 */ /* 0x000fec0003800000 */
[CC--:B------:R-:W-:Y:S01]  /*01e0*/  IMAD R20, R11.reuse, R0.reuse, R20 ;  /* 0x000000000b147224 */ /* 0x0c0fe200078e0214 */
[C---:B------:R-:W-:Y:S01]  /*01f0*/  IADD3 R19, PT, PT, R11.reuse, 0x2, RZ ;  /* 0x000000020b137810 */ /* 0x040fe20007ffe0ff */
[C---:B------:R-:W-:Y:S01]  /*0200*/  IMAD R12, R11.reuse, R0, R0 ;  /* 0x000000000b0c7224 */ /* 0x040fe200078e0200 */
[----:B------:R-:W-:Y:S01]  /*0210*/  IADD3 R21, PT, PT, R11, 0x3, RZ ;  /* 0x000000030b157810 */ /* 0x000fe20007ffe0ff */
[----:B------:R-:W-:Y:S01]  /*0220*/  IMAD R10, R9, R4, 0x3 ;  /* 0x00000003090a7424 */ /* 0x000fe200078e0204 */
[----:B------:R-:W-:Y:S01]  /*0230*/  IADD3 R23, PT, PT, R11, 0x4, RZ ;  /* 0x000000040b177810 */ /* 0x000fe20007ffe0ff */
[-CC-:B------:R-:W-:Y:S01]  /*0240*/  IMAD R19, R19, R0.reuse, R3.reuse ;  /* 0x0000000013137224 */ /* 0x180fe200078e0203 */
[----:B------:R-:W-:Y:S01]  /*0250*/  IADD3 R25, PT, PT, R11, 0x5, RZ ;  /* 0x000000050b197810 */ /* 0x000fe20007ffe0ff */
[-CC-:B------:R-:W-:Y:S01]  /*0260*/  IMAD R21, R21, R0.reuse, R3.reuse ;  /* 0x0000000015157224 */ /* 0x180fe200078e0203 */
[----:B------:R-:W-:Y:S01]  /*0270*/  IADD3 R27, PT, PT, R11, 0x6, RZ ;  /* 0x000000060b1b7810 */ /* 0x000fe20007ffe0ff */
[-CC-:B------:R-:W-:Y:S01]  /*0280*/  IMAD R23, R23, R0.reuse, R3.reuse ;  /* 0x0000000017177224 */ /* 0x180fe200078e0203 */
[----:B------:R-:W-:Y:S01]  /*0290*/  IADD3 R29, PT, PT, R11, 0x7, RZ ;  /* 0x000000070b1d7810 */ /* 0x000fe20007ffe0ff */
[-CC-:B------:R-:W-:Y:S01]  /*02a0*/  IMAD R25, R25, R0.reuse, R3.reuse ;  /* 0x0000000019197224 */ /* 0x180fe200078e0203 */
[----:B------:R-:W-:Y:S01]  /*02b0*/  LOP3.LUT R8, R4, 0x7ffffff8, RZ, 0xc0, !PT ;  /* 0x7ffffff804087812 */ /* 0x000fe200078ec0ff */
[-CC-:B------:R-:W-:Y:S01]  /*02c0*/  IMAD R27, R27, R0.reuse, R3.reuse ;  /* 0x000000001b1b7224 */ /* 0x180fe200078e0203 */
[----:B------:R-:W-:Y:S01]  /*02d0*/  MOV R18, RZ ;  /* 0x000000ff00127202 */ /* 0x000fe20000000f00 */
[----:B------:R-:W-:Y:S01]  /*02e0*/  IMAD R29, R29, R0, R3 ;  /* 0x000000001d1d7224 */ /* 0x000fe200078e0203 */
[----:B------:R-:W-:-:S02]  /*02f0*/  IADD3 R20, PT, PT, R20, UR4, RZ ;  /* 0x0000000414147c10 */ /* 0x000fc4000fffe0ff */
[----:B------:R-:W-:Y:S02]  /*0300*/  IADD3 R7, PT, PT, R3, R12, RZ ;  /* 0x0000000c03077210 */ /* 0x000fe40007ffe0ff */
[----:B------:R-:W-:-:S07]  /*0310*/  IADD3 R22, PT, PT, -R8, RZ, RZ ;  /* 0x000000ff08167210 */ /* 0x000fce0007ffe1ff */
.L_x_2:
[----:B------:R-:W0:Y:S01]  /*0320*/  LDC.64 R14, c[0x0][0x398] ;  /* 0x0000e600ff0e7b82 */ /* 0x000e220000000a00 */
[----:B------:R-:W-:-:S07]  /*0330*/  IADD3 R17, PT, PT, R10, -0x3, RZ ;  /* 0xfffffffd0a117810 */ /* 0x000fce0007ffe0ff */
[----:B------:R-:W1:Y:S01]  /*0340*/  LDC.64 R12, c[0x0][0x3a0] ;  /* 0x0000e800ff0c7b82 */ /* 0x000e620000000a00 */
[----:B0-----:R-:W-:-:S05]  /*0350*/  IMAD.WIDE.U32 R16, R17, 0x4, R14 ;  /* 0x0000000411107825 */ /* 0x001fca00078e000e */
[----:B------:R1:W2:Y:S02]  /*0360*/  LDG.E R24, desc[UR8][R16.64] ;  /* 0x0000000810187981 */ /* 0x0002a4000c1e1900 */
[----:B-1----:R-:W-:-:S05]  /*0370*/  IMAD.WIDE.U32 R16, R20, 0x4, R12 ;  /* 0x0000000414107825 */ /* 0x002fca00078e000c */
[----:B------:R-:W2:Y:S02]  /*0380*/  LDG.E R26, desc[UR8][R16.64] ;  /* 0x00000008101a7981 */ /* 0x000ea4000c1e1900 */
[----:B--2---:R-:W-:Y:S01]  /*0390*/  FFMA R18, R24, R26, R18 ;  /* 0x0000001a18127223 */ /* 0x004fe20000000012 */
[----:B------:R-:W-:-:S05]  /*03a0*/  IADD3 R24, PT, PT, R10, -0x2, RZ ;  /* 0xfffffffe0a187810 */ /* 0x000fca0007ffe0ff */
[----:B------:R-:W-:-:S05]  /*03b0*/  IMAD.WIDE.U32 R16, R24, 0x4, R14 ;  /* 0x0000000418107825 */ /* 0x000fca00078e000e */
[----:B------:R0:W2:Y:S02]  /*03c0*/  LDG.E R24, desc[UR8][R16.64] ;  /* 0x0000000810187981 */ /* 0x0000a4000c1e1900 */
[----:B0-----:R-:W-:-:S05]  /*03d0*/  IMAD.WIDE.U32 R16, R7, 0x4, R12 ;  /* 0x0000000407107825 */ /* 0x001fca00078e000c */
[----:B------:R-:W2:Y:S02]  /*03e0*/  LDG.E R26, desc[UR8][R16.64] ;  /* 0x00000008101a7981 */ /* 0x000ea4000c1e1900 */
[----:B--2---:R-:W-:Y:S01]  /*03f0*/  FFMA R18, R24, R26, R18 ;  /* 0x0000001a18127223 */ /* 0x004fe20000000012 */
[----:B------:R-:W-:-:S05]  /*0400*/  IADD3 R24, PT, PT, R10, -0x1, RZ ;  /* 0xffffffff0a187810 */ /* 0x000fca0007ffe0ff */
[----:B------:R-:W-:-:S05]  /*0410*/  IMAD.WIDE.U32 R16, R24, 0x4, R14 ;  /* 0x0000000418107825 */ /* 0x000fca00078e000e */
[----:B------:R0:W2:Y:S02]  /*0420*/  LDG.E R24, desc[UR8][R16.64] ;  /* 0x0000000810187981 */ /* 0x0000a4000c1e1900 */
[----:B0-----:R-:W-:-:S05]  /*0430*/  IMAD.WIDE.U32 R16, R19, 0x4, R12 ;  /* 0x0000000413107825 */ /* 0x001fca00078e000c */
[----:B------:R0:W2:Y:S02]  /*0440*/  LDG.E R26, desc[UR8][R16.64] ;  /* 0x00000008101a7981 */ /* 0x0000a4000c1e1900 */
[----:B0-----:R-:W-:-:S04]  /*0450*/  IMAD.WIDE.U32 R16, R10, 0x4, R14 ;  /* 0x000000040a107825 */ /* 0x001fc800078e000e */
[----:B--2---:R-:W-:Y:S02]  /*0460*/  FFMA R18, R24, R26, R18 ;  /* 0x0000001a18127223 */ /* 0x004fe40000000012 */
[----:B------:R0:W2:Y:S02]  /*0470*/  LDG.E R24, desc[UR8][R16.64] ;  /* 0x0000000810187981 */ /* 0x0000a4000c1e1900 */
[----:B0-----:R-:W-:-:S05]  /*0480*/  IMAD.WIDE.U32 R16, R21, 0x4, R12 ;  /* 0x0000000415107825 */ /* 0x001fca00078e000c */
[----:B------:R-:W2:Y:S02]  /*0490*/  LDG.E R26, desc[UR8][R16.64] ;  /* 0x00000008101a7981 */ /* 0x000ea4000c1e1900 */
[----:B--2---:R-:W-:Y:S01]  /*04a0*/  FFMA R18, R24, R26, R18 ;  /* 0x0000001a18127223 */ /* 0x004fe20000000012 */
[----:B------:R-:W-:-:S05]  /*04b0*/  IADD3 R24, PT, PT, R10, 0x1, RZ ;  /* 0x000000010a187810 */ /* 0x000fca0007ffe0ff */
[----:B------:R-:W-:-:S05]  /*04c0*/  IMAD.WIDE.U32 R16, R24, 0x4, R14 ;  /* 0x0000000418107825 */ /* 0x000fca00078e000e */
        /* <DEDUP_REMOVED lines=11> */
[----:B------:R-:W-:Y:S01]  /*0580*/  IMAD.WIDE.U32 R16, R24, 0x4, R14 ;  /* 0x0000000418107825 */ /* 0x000fe200078e000e */
[----:B------:R-:W-:-:S05]  /*0590*/  IADD3 R24, PT, PT, R10, 0x4, RZ ;  /* 0x000000040a187810 */ /* 0x000fca0007ffe0ff */
[----:B------:R-:W-:Y:S01]  /*05a0*/  IMAD.WIDE.U32 R14, R24, 0x4, R14 ;  /* 0x00000004180e7825 */ /* 0x000fe200078e000e */
[----:B------:R-:W2:Y:S04]  /*05b0*/  LDG.E R17, desc[UR8][R16.64] ;  /* 0x0000000810117981 */ /* 0x000ea8000c1e1900 */
[----:B------:R0:W3:Y:S02]  /*05c0*/  LDG.E R24, desc[UR8][R14.64] ;  /* 0x000000080e187981 */ /* 0x0000e4000c1e1900 */
[----:B0-----:R-:W-:-:S04]  /*05d0*/  IMAD.WIDE.U32 R14, R27, 0x4, R12 ;  /* 0x000000041b0e7825 */ /* 0x001fc800078e000c */
[----:B------:R-:W-:Y:S01]  /*05e0*/  IMAD.WIDE.U32 R12, R29, 0x4, R12 ;  /* 0x000000041d0c7825 */ /* 0x000fe200078e000c */
[----:B------:R-:W2:Y:S05]  /*05f0*/  LDG.E R26, desc[UR8][R14.64] ;  /* 0x000000080e1a7981 */ /* 0x000eaa000c1e1900 */
[----:B------:R-:W3:Y:S01]  /*0600*/  LDG.E R13, desc[UR8][R12.64] ;  /* 0x000000080c0d7981 */ /* 0x000ee2000c1e1900 */
[----:B------:R-:W-:Y:S02]  /*0610*/  IADD3 R22, PT, PT, R22, 0x8, RZ ;  /* 0x0000000816167810 */ /* 0x000fe40007ffe0ff */
[----:B------:R-:W-:Y:S02]  /*0620*/  IADD3 R10, PT, PT, R10, 0x8, RZ ;  /* 0x000000080a0a7810 */ /* 0x000fe40007ffe0ff */
[----:B------:R-:W-:-:S02]  /*0630*/  ISETP.NE.AND P1, PT, R22, RZ, PT ;  /* 0x000000ff1600720c */ /* 0x000fc40003f25270 */
[C---:B------:R-:W-:Y:S02]  /*0640*/  LEA R7, R0.reuse, R7, 0x3 ;  /* 0x0000000700077211 */ /* 0x040fe400078e18ff */
[C---:B------:R-:W-:Y:S02]  /*0650*/  LEA R19, R0.reuse, R19, 0x3 ;  /* 0x0000001300137211 */ /* 0x040fe400078e18ff */
[C---:B------:R-:W-:Y:S02]  /*0660*/  LEA R21, R0.reuse, R21, 0x3 ;  /* 0x0000001500157211 */ /* 0x040fe400078e18ff */
[C---:B------:R-:W-:Y:S02]  /*0670*/  LEA R23, R0.reuse, R23, 0x3 ;  /* 0x0000001700177211 */ /* 0x040fe400078e18ff */
[C---:B------:R-:W-:Y:S02]  /*0680*/  LEA R25, R0.reuse, R25, 0x3 ;  /* 0x0000001900197211 */ /* 0x040fe400078e18ff */
[----:B------:R-:W-:-:S02]  /*0690*/  LEA R27, R0, R27, 0x3 ;  /* 0x0000001b001b7211 */ /* 0x000fc400078e18ff */
[C---:B------:R-:W-:Y:S02]  /*06a0*/  LEA R29, R0.reuse, R29, 0x3 ;  /* 0x0000001d001d7211 */ /* 0x040fe400078e18ff */
[----:B------:R-:W-:Y:S01]  /*06b0*/  LEA R20, R0, R20, 0x3 ;  /* 0x0000001400147211 */ /* 0x000fe200078e18ff */
[----:B--2---:R-:W-:-:S04]  /*06c0*/  FFMA R18, R17, R26, R18 ;  /* 0x0000001a11127223 */ /* 0x004fc80000000012 */
[----:B---3--:R-:W-:Y:S01]  /*06d0*/  FFMA R18, R24, R13, R18 ;  /* 0x0000000d18127223 */ /* 0x008fe20000000012 */
[----:B------:R-:W-:Y:S06]  /*06e0*/  @P1 BRA `(.L_x_2) ;  /* 0xfffffffc000c1947 */ /* 0x000fec000383ffff */
.L_x_1:
[----:B------:R-:W-:Y:S05]  /*06f0*/  @!P0 BRA `(.L_x_0) ;  /* 0x0000000400108947 */ /* 0x000fea0003800000 */
[----:B------:R-:W-:Y:S02]  /*0700*/  ISETP.GE.U32.AND P0, PT, R6, 0x4, PT ;  /* 0x000000040600780c */ /* 0x000fe40003f06070 */
[----:B------:R-:W-:-:S04]  /*0710*/  LOP3.LUT R10, R4, 0x3, RZ, 0xc0, !PT ;  /* 0x00000003040a7812 */ /* 0x000fc800078ec0ff */
[----:B------:R-:W-:-:S07]  /*0720*/  ISETP.NE.AND P1, PT, R10, RZ, PT ;  /* 0x000000ff0a00720c */ /* 0x000fce0003f25270 */
[----:B------:R-:W-:Y:S06]  /*0730*/  @!P0 BRA `(.L_x_3) ;  /* 0x0000000000808947 */ /* 0x000fec0003800000 */
[----:B------:R-:W0:Y:S01]  /*0740*/  LDC.64 R6, c[0x0][0x3a0] ;  /* 0x0000e800ff067b82 */ /* 0x000e220000000a00 */
[----:B------:R-:W-:Y:S01]  /*0750*/  IADD3 R14, PT, PT, R11, R8, RZ ;  /* 0x000000080b0e7210 */ /* 0x000fe20007ffe0ff */
[----:B------:R-:W-:-:S04]  /*0760*/  IMAD R15, R9, R4, R8 ;  /* 0x00000004090f7224 */ /* 0x000fc800078e0208 */
[-C--:B------:R-:W-:Y:S01]  /*0770*/  IMAD R17, R14, R0.reuse, R3 ;  /* 0x000000000e117224 */ /* 0x080fe200078e0203 */
[C---:B------:R-:W-:Y:S01]  /*0780*/  IADD3 R23, PT, PT, R15.reuse, 0x1, RZ ;  /* 0x000000010f177810 */ /* 0x040fe20007ffe0ff */
[----:B------:R-:W1:Y:S01]  /*0790*/  LDC.64 R12, c[0x0][0x398] ;  /* 0x0000e600ff0c7b82 */ /* 0x000e620000000a00 */
[C---:B------:R-:W-:Y:S02]  /*07a0*/  IADD3 R19, PT, PT, R15.reuse, 0x2, RZ ;  /* 0x000000020f137810 */ /* 0x040fe40007ffe0ff */
[----:B------:R-:W-:Y:S01]  /*07b0*/  IADD3 R28, PT, PT, R15, 0x3, RZ ;  /* 0x000000030f1c7810 */ /* 0x000fe20007ffe0ff */
[C---:B0-----:R-:W-:Y:S01]  /*07c0*/  IMAD.WIDE.U32 R24, R17.reuse, 0x4, R6 ;  /* 0x0000000411187825 */ /* 0x041fe200078e0006 */
[----:B------:R-:W-:-:S04]  /*07d0*/  IADD3 R17, PT, PT, R17, R0, RZ ;  /* 0x0000000011117210 */ /* 0x000fc80007ffe0ff */
[-C--:B------:R-:W-:Y:S01]  /*07e0*/  IADD3 R29, PT, PT, R17, R0.reuse, RZ ;  /* 0x00000000111d7210 */ /* 0x080fe20007ffe0ff */
[--C-:B-1----:R-:W-:Y:S01]  /*07f0*/  IMAD.WIDE.U32 R20, R15, 0x4, R12.reuse ;  /* 0x000000040f147825 */ /* 0x102fe200078e000c */
[----:B------:R-:W2:Y:S03]  /*0800*/  LDG.E R24, desc[UR8][R24.64] ;  /* 0x0000000818187981 */ /* 0x000ea6000c1e1900 */
[----:B------:R-:W-:Y:S02]  /*0810*/  IMAD.WIDE.U32 R22, R23, 0x4, R12 ;  /* 0x0000000417167825 */ /* 0x000fe400078e000c */
[----:B------:R-:W2:Y:S02]  /*0820*/  LDG.E R21, desc[UR8][R20.64] ;  /* 0x0000000814157981 */ /* 0x000ea4000c1e1900 */
[----:B------:R-:W-:Y:S02]  /*0830*/  IMAD.WIDE.U32 R26, R17, 0x4, R6 ;  /* 0x00000004111a7825 */ /* 0x000fe400078e0006 */
[----:B------:R-:W3:Y:S02]  /*0840*/  LDG.E R22, desc[UR8][R22.64] ;  /* 0x0000000816167981 */ /* 0x000ee4000c1e1900 */
[----:B------:R-:W-:Y:S01]  /*0850*/  IMAD.WIDE.U32 R16, R19, 0x4, R12 ;  /* 0x0000000413107825 */ /* 0x000fe200078e000c */
[C---:B------:R-:W-:Y:S01]  /*0860*/  IADD3 R19, PT, PT, R29.reuse, R0, RZ ;  /* 0x000000001d137210 */ /* 0x040fe20007ffe0ff */
[----:B------:R-:W3:Y:S02]  /*0870*/  LDG.E R27, desc[UR8][R26.64] ;  /* 0x000000081a1b7981 */ /* 0x000ee4000c1e1900 */
[----:B------:R-:W-:-:S02]  /*0880*/  IMAD.WIDE.U32 R14, R29, 0x4, R6 ;  /* 0x000000041d0e7825 */ /* 0x000fc400078e0006 */
[----:B------:R-:W4:Y:S02]  /*0890*/  LDG.E R16, desc[UR8][R16.64] ;  /* 0x0000000810107981 */ /* 0x000f24000c1e1900 */
[----:B------:R-:W-:Y:S02]  /*08a0*/  IMAD.WIDE.U32 R12, R28, 0x4, R12 ;  /* 0x000000041c0c7825 */ /* 0x000fe400078e000c */
[----:B------:R-:W4:Y:S02]  /*08b0*/  LDG.E R14, desc[UR8][R14.64] ;  /* 0x000000080e0e7981 */ /* 0x000f24000c1e1900 */
[----:B------:R-:W-:Y:S02]  /*08c0*/  IMAD.WIDE.U32 R6, R19, 0x4, R6 ;  /* 0x0000000413067825 */ /* 0x000fe400078e0006 */
[----:B------:R-:W5:Y:S04]  /*08d0*/  LDG.E R12, desc[UR8][R12.64] ;  /* 0x000000080c0c7981 */ /* 0x000f68000c1e1900 */
[----:B------:R-:W5:Y:S01]  /*08e0*/  LDG.E R6, desc[UR8][R6.64] ;  /* 0x0000000806067981 */ /* 0x000f62000c1e1900 */
[----:B------:R-:W-:Y:S01]  /*08f0*/  IADD3 R8, PT, PT, R8, 0x4, RZ ;  /* 0x0000000408087810 */ /* 0x000fe20007ffe0ff */
[----:B--2---:R-:W-:-:S04]  /*0900*/  FFMA R21, R21, R24, R18 ;  /* 0x0000001815157223 */ /* 0x004fc80000000012 */
[----:B---3--:R-:W-:-:S04]  /*0910*/  FFMA R21, R22, R27, R21 ;  /* 0x0000001b16157223 */ /* 0x008fc80000000015 */
[----:B----4-:R-:W-:-:S04]  /*0920*/  FFMA R21, R16, R14, R21 ;  /* 0x0000000e10157223 */ /* 0x010fc80000000015 */
[----:B-----5:R-:W-:-:S07]  /*0930*/  FFMA R18, R12, R6, R21 ;  /* 0x000000060c127223 */ /* 0x020fce0000000015 */
.L_x_3:
[----:B------:R-:W-:Y:S05]  /*0940*/  @!P1 BRA `(.L_x_0) ;  /* 0x00000000007c9947 */ /* 0x000fea0003800000 */
[----:B------:R-:W-:Y:S02]  /*0950*/  ISETP.NE.AND P0, PT, R10, 0x1, PT ;  /* 0x000000010a00780c */ /* 0x000fe40003f05270 */
[----:B------:R-:W-:-:S04]  /*0960*/  LOP3.LUT R6, R4, 0x1, RZ, 0xc0, !PT ;  /* 0x0000000104067812 */ /* 0x000fc800078ec0ff */
[----:B------:R-:W-:-:S07]  /*0970*/  ISETP.NE.U32.AND P1, PT, R6, 0x1, PT ;  /* 0x000000010600780c */ /* 0x000fce0003f25070 */
[----:B------:R-:W0:Y:S01]  /*0980*/  @P0 LDC.64 R16, c[0x0][0x398] ;  /* 0x0000e600ff100b82 */ /* 0x000e220000000a00 */
[----:B------:R-:W-:Y:S01]  /*0990*/  @P0 IADD3 R10, PT, PT, R11, R8, RZ ;  /* 0x000000080b0a0210 */ /* 0x000fe20007ffe0ff */
[----:B------:R-:W-:Y:S01]  /*09a0*/  @P0 IMAD R21, R9, R4, R8 ;  /* 0x0000000409150224 */ /* 0x000fe200078e0208 */
[----:B------:R-:W-:-:S03]  /*09b0*/  @P0 IADD3 R8, PT, PT, R8, 0x2, RZ ;  /* 0x0000000208080810 */ /* 0x000fc60007ffe0ff */
[----:B------:R-:W-:Y:S01]  /*09c0*/  @P0 IMAD R23, R10, R0, R3 ;  /* 0x000000000a170224 */ /* 0x000fe200078e0203 */
[----:B------:R-:W-:Y:S01]  /*09d0*/  @P0 IADD3 R25, PT, PT, R21, 0x1, RZ ;  /* 0x0000000115190810 */ /* 0x000fe20007ffe0ff */
[----:B------:R-:W1:Y:S01]  /*09e0*/  @P0 LDC.64 R14, c[0x0][0x3a0] ;  /* 0x0000e800ff0e0b82 */ /* 0x000e620000000a00 */
[----:B------:R-:W-:Y:S01]  /*09f0*/  @!P1 IMAD R19, R9, R4, R8 ;  /* 0x0000000409139224 */ /* 0x000fe200078e0208 */
[----:B------:R-:W-:Y:S02]  /*0a00*/  @!P1 IADD3 R11, PT, PT, R11, R8, RZ ;  /* 0x000000080b0b9210 */ /* 0x000fe40007ffe0ff */
[----:B------:R-:W-:-:S04]  /*0a10*/  @P0 IADD3 R27, PT, PT, R23, R0, RZ ;  /* 0x00000000171b0210 */ /* 0x000fc80007ffe0ff */
[----:B------:R-:W2:Y:S08]  /*0a20*/  @!P1 LDC.64 R6, c[0x0][0x398] ;  /* 0x0000e600ff069b82 */ /* 0x000eb00000000a00 */
[----:B------:R-:W3:Y:S01]  /*0a30*/  @!P1 LDC.64 R12, c[0x0][0x3a0] ;  /* 0x0000e800ff0c9b82 */ /* 0x000ee20000000a00 */
[----:B0-----:R-:W-:-:S04]  /*0a40*/  @P0 IMAD.WIDE.U32 R20, R21, 0x4, R16 ;  /* 0x0000000415140825 */ /* 0x001fc800078e0010 */
[----:B------:R-:W-:Y:S02]  /*0a50*/  @P0 IMAD.WIDE.U32 R16, R25, 0x4, R16 ;  /* 0x0000000419100825 */ /* 0x000fe400078e0010 */
[----:B------:R-:W4:Y:S02]  /*0a60*/  @P0 LDG.E R21, desc[UR8][R20.64] ;  /* 0x0000000814150981 */ /* 0x000f24000c1e1900 */
[--C-:B-1----:R-:W-:Y:S02]  /*0a70*/  @P0 IMAD.WIDE.U32 R8, R23, 0x4, R14.reuse ;  /* 0x0000000417080825 */ /* 0x102fe400078e000e */
[----:B------:R-:W5:Y:S02]  /*0a80*/  @P0 LDG.E R17, desc[UR8][R16.64] ;  /* 0x0000000810110981 */ /* 0x000f64000c1e1900 */
[----:B------:R-:W-:Y:S02]  /*0a90*/  @P0 IMAD.WIDE.U32 R14, R27, 0x4, R14 ;  /* 0x000000041b0e0825 */ /* 0x000fe400078e000e */
[----:B------:R-:W4:Y:S02]  /*0aa0*/  @P0 LDG.E R8, desc[UR8][R8.64] ;  /* 0x0000000808080981 */ /* 0x000f24000c1e1900 */
[----:B------:R-:W-:-:S02]  /*0ab0*/  @!P1 IMAD R11, R11, R0, R3 ;  /* 0x000000000b0b9224 */ /* 0x000fc400078e0203 */
[----:B--2---:R-:W-:Y:S01]  /*0ac0*/  @!P1 IMAD.WIDE.U32 R6, R19, 0x4, R6 ;  /* 0x0000000413069825 */ /* 0x004fe200078e0006 */
[----:B------:R-:W5:Y:S03]  /*0ad0*/  @P0 LDG.E R14, desc[UR8][R14.64] ;  /* 0x000000080e0e0981 */ /* 0x000f66000c1e1900 */
[----:B---3--:R-:W-:Y:S02]  /*0ae0*/  @!P1 IMAD.WIDE.U32 R12, R11, 0x4, R12 ;  /* 0x000000040b0c9825 */ /* 0x008fe400078e000c */
[----:B------:R-:W2:Y:S04]  /*0af0*/  @!P1 LDG.E R7, desc[UR8][R6.64] ;  /* 0x0000000806079981 */ /* 0x000ea8000c1e1900 */
[----:B------:R-:W2:Y:S01]  /*0b00*/  @!P1 LDG.E R12, desc[UR8][R12.64] ;  /* 0x000000080c0c9981 */ /* 0x000ea2000c1e1900 */
[----:B----4-:R-:W-:-:S04]  /*0b10*/  @P0 FFMA R4, R21, R8, R18 ;  /* 0x0000000815040223 */ /* 0x010fc80000000012 */
[----:B-----5:R-:W-:-:S04]  /*0b20*/  @P0 FFMA R18, R17, R14, R4 ;  /* 0x0000000e11120223 */ /* 0x020fc80000000004 */
[----:B--2---:R-:W-:-:S07]  /*0b30*/  @!P1 FFMA R18, R7, R12, R18 ;  /* 0x0000000c07129223 */ /* 0x004fce0000000012 */
.L_x_0:
[----:B------:R-:W0:Y:S01]  /*0b40*/  LDC.64 R6, c[0x0][0x3b0] ;  /* 0x0000ec00ff067b82 */ /* 0x000e220000000a00 */
[----:B------:R-:W-:Y:S01]  /*0b50*/  IMAD R2, R5, UR7, R2 ;  /* 0x0000000705027c24 */ /* 0x000fe2000f8e0202 */
[----:B------:R-:W1:Y:S03]  /*0b60*/  LDCU UR5, c[0x0][0x3a8] ;  /* 0x00007500ff0577ac */ /* 0x000e660008000800 */
[----:B------:R-:W-:Y:S01]  /*0b70*/  IMAD R3, R2, R0, R3 ;  /* 0x0000000002037224 */ /* 0x000fe200078e0203 */
[----:B------:R-:W2:Y:S03]  /*0b80*/  LDCU UR6, c[0x0][0x390] ;  /* 0x00007200ff0677ac */ /* 0x000ea60008000800 */
[----:B0-----:R-:W-:-:S05]  /*0b90*/  IMAD.WIDE.U32 R2, R3, 0x4, R6 ;  /* 0x0000000403027825 */ /* 0x001fca00078e0006 */
[----:B------:R-:W1:Y:S02]  /*0ba0*/  LDG.E R0, desc[UR8][R2.64] ;  /* 0x0000000802007981 */ /* 0x000e64000c1e1900 */
[----:B-1----:R-:W-:-:S04]  /*0bb0*/  FMUL R5, R0, UR5 ;  /* 0x0000000500057c20 */ /* 0x002fc80008400000 */
[----:B--2---:R-:W-:-:S05]  /*0bc0*/  FFMA R5, R18, UR6, R5 ;  /* 0x0000000612057c23 */ /* 0x004fca0008000005 */
[----:B------:R-:W-:Y:S01]  /*0bd0*/  STG.E desc[UR8][R2.64], R5 ;  /* 0x0000000502007986 */ /* 0x000fe2000c101908 */
[----:B------:R-:W-:Y:S05]  /*0be0*/  EXIT ;  /* 0x000000000000794d */ /* 0x000fea0003800000 */
.L_x_4:
[----:B------:R-:W-:-:S00]  /*0bf0*/  BRA `(.L_x_4) ;  /* 0xfffffffc00fc7947 */ /* 0x000fc0000383ffff */
[----:B------:R-:W-:-:S00]  /*0c00*/  NOP ;  /* 0x0000000000007918 */ /* 0x000fc00000000000 */
[----:B------:R-:W-:-:S00]  /*0c10*/  NOP ;  /* 0x0000000000007918 */ /* 0x000fc00000000000 */
[----:B------:R-:W-:-:S00]  /*0c20*/  NOP ;  /* 0x0000000000007918 */ /* 0x000fc00000000000 */
[----:B------:R-:W-:-:S00]  /*0c30*/  NOP ;  /* 0x0000000000007918 */ /* 0x000fc00000000000 */
[----:B------:R-:W-:-:S00]  /*0c40*/  NOP ;  /* 0x0000000000007918 */ /* 0x000fc00000000000 */
[----:B------:R-:W-:-:S00]  /*0c50*/  NOP ;  /* 0x0000000000007918 */ /* 0x000fc00000000000 */
[----:B------:R-:W-:-:S00]  /*0c60*/  NOP ;  /* 0x0000000000007918 */ /* 0x000fc00000000000 */
[----:B------:R-:W-:-:S00]  /*0c70*/  NOP ;  /* 0x0000000000007918 */ /* 0x000fc00000000000 */
.L_x_16:


//--------------------- .text._Z19sgemm_naive_batchediiiifPKfS0_fPf --------------------------
	.section	.text._Z19sgemm_naive_batchediiiifPKfS0_fPf,"ax",@progbits
	.align	128
        .global         _Z19sgemm_naive_batchediiiifPKfS0_fPf
        .type           _Z19sgemm_naive_batchediiiifPKfS0_fPf,@function
        .size           _Z19sgemm_naive_batchediiiifPKfS0_fPf,(.L_x_17 - _Z19sgemm_naive_batchediiiifPKfS0_fPf)
        .other          _Z19sgemm_naive_batchediiiifPKfS0_fPf,@"STO_CUDA_ENTRY STV_DEFAULT"
_Z19sgemm_naive_batchediiiifPKfS0_fPf:
.text._Z19sgemm_naive_batchediiiifPKfS0_fPf:
[----:B------:R-:W-:Y:S01]  /*0000*/  LDC R1, c[0x0][0x37c] ;  /* 0x0000df00ff017b82 */ /* 0x000fe20000000800 */
[----:B------:R-:W0:Y:S07]  /*0010*/  S2R R7, SR_TID.Y ;  /* 0x0000000000077919 */ /* 0x000e2e0000002200 */
[----:B------:R-:W1:Y:S01]  /*0020*/  LDC R2, c[0x0][0x360] ;  /* 0x0000d800ff027b82 */ /* 0x000e620000000800 */
[----:B------:R-:W2:Y:S01]  /*0030*/  LDCU UR5, c[0x0][0x388] ;  /* 0x00007100ff0577ac */ /* 0x000ea20008000800 */
[----:B------:R-:W1:Y:S06]  /*0040*/  S2R R3, SR_TID.X ;  /* 0x0000000000037919 */ /* 0x000e6c0000002100 */
[----:B------:R-:W0:Y:S08]  /*0050*/  S2UR UR6, SR_CTAID.Y ;  /* 0x00000000000679c3 */ /* 0x000e300000002600 */
[----:B------:R-:W0:Y:S08]  /*0060*/  LDC R0, c[0x0][0x364] ;  /* 0x0000d900ff007b82 */ /* 0x000e300000000800 */
[----:B------:R-:W1:Y:S08]  /*0070*/  S2UR UR4, SR_CTAID.X ;  /* 0x00000000000479c3 */ /* 0x000e700000002500 */
[----:B------:R-:W3:Y:S01]  /*0080*/  LDC.64 R4, c[0x0][0x380] ;  /* 0x0000e000ff047b82 */ /* 0x000ee20000000a00 */
[----:B0-----:R-:W-:-:S05]  /*0090*/  IMAD R0, R0, UR6, R7 ;  /* 0x0000000600007c24 */ /* 0x001fca000f8e0207 */
[----:B--2---:R-:W-:Y:S01]  /*00a0*/  ISETP.GE.U32.AND P0, PT, R0, UR5, PT ;  /* 0x0000000500007c0c */ /* 0x004fe2000bf06070 */
[----:B-1----:R-:W-:-:S05]  /*00b0*/  IMAD R2, R2, UR4, R3 ;  /* 0x0000000402027c24 */ /* 0x002fca000f8e0203 */
[----:B---3--:R-:W-:-:S04]  /*00c0*/  ISETP.GE.U32.OR P0, PT, R2, R5, P0 ;  /* 0x000000050200720c */ /* 0x008fc80000706470 */
[----:B------:R-:W-:-:S13]  /*00d0*/  ISETP.LT.OR P0, PT, R4, 0x1, P0 ;  /* 0x000000010400780c */ /* 0x000fda0000701670 */
[----:B------:R-:W-:Y:S05]  /*00e0*/  @P0 EXIT ;  /* 0x000000000000094d */ /* 0x000fea0003800000 */
[----:B------:R-:W0:Y:S01]  /*00f0*/  LDCU UR4, c[0x0][0x38c] ;  /* 0x00007180ff0477ac */ /* 0x000e220008000800 */
[----:B------:R-:W1:Y:S01]  /*0100*/  LDCU.64 UR10, c[0x0][0x358] ;  /* 0x00006b00ff0a77ac */ /* 0x000e620008000a00 */
[----:B0-----:R-:W-:-:S09]  /*0110*/  UISETP.GE.AND UP0, UPT, UR4, 0x1, UPT ;  /* 0x000000010400788c */ /* 0x001fd2000bf06270 */
[----:B-1----:R-:W-:Y:S05]  /*0120*/  BRA.U !UP0, `(.L_x_5) ;  /* 0x0000000908d87547 */ /* 0x002fea000b800000 */
[----:B------:R-:W-:Y:S01]  /*0130*/  HFMA2 R3, -RZ, RZ, 0, 0 ;  /* 0x00000000ff037431 */ /* 0x000fe200000001ff */
[----:B------:R-:W-:Y:S02]  /*0140*/  ULOP3.LUT UR8, UR4, 0x7ffffff8, URZ, 0xc0, !UPT ;  /* 0x7ffffff804087892 */ /* 0x000fe4000f8ec0ff */
[----:B------:R-:W-:Y:S02]  /*0150*/  ULOP3.LUT UR7, UR4, 0x7, URZ, 0xc0, !UPT ;  /* 0x0000000704077892 */ /* 0x000fe4000f8ec0ff */
[----:B------:R-:W-:Y:S02]  /*0160*/  UIMAD UR4, UR5, UR4, URZ ;  /* 0x00000004050472a4 */ /* 0x000fe4000f8e02ff */
[----:B------:R-:W-:-:S12]  /*0170*/  UIADD3 UR6, UPT, UPT, -UR8, URZ, URZ ;  /* 0x000000ff08067290 */ /* 0x000fd8000fffe1ff */
.L_x_10:
[----:B------:R-:W0:Y:S01]  /*0180*/  LDC R4, c[0x0][0x38c] ;  /* 0x0000e300ff047b82 */ /* 0x000e220000000800 */
[----:B------:R-:W1:Y:S01]  /*0190*/  LDCU UR5, c[0x0][0x384] ;  /* 0x00007080ff0577ac */ /* 0x000e620008000800 */
[----:B------:R-:W-:Y:S02]  /*01a0*/  MOV R25, RZ ;  /* 0x000000ff00197202 */ /* 0x000fe40000000f00 */
[----:B------:R-:W-:Y:S01]  /*01b0*/  MOV R5, RZ ;  /* 0x000000ff00057202 */ /* 0x000fe20000000f00 */
[C---:B-1----:R-:W-:Y:S01]  /*01c0*/  IMAD R7, R3.reuse, UR5, R2 ;  /* 0x0000000503077c24 */ /* 0x042fe2000f8e0202 */
[----:B0-----:R-:W-:Y:S01]  /*01d0*/  ISETP.GE.U32.AND P0, PT, R4, 0x8, PT ;  /* 0x000000080400780c */ /* 0x001fe20003f06070 */
[----:B------:R-:W-:-:S12]  /*01e0*/  IMAD R6, R3, R4, RZ ;  /* 0x0000000403067224 */ /* 0x000fd800078e02ff */
[----:B------:R-:W-:Y:S05]  /*01f0*/  @!P0 BRA `(.L_x_6) ;  /* 0x0000000400448947 */ /* 0x000fea0003800000 */
[----:B------:R-:W0:Y:S01]  /*0200*/  LDC R9, c[0x0][0x388] ;  /* 0x0000e200ff097b82 */ /* 0x000e220000000800 */
[C---:B------:R-:W-:Y:S01]  /*0210*/  IADD3 R8, PT, PT, R6.reuse, 0x2, RZ ;  /* 0x0000000206087810 */ /* 0x040fe20007ffe0ff */
[----:B------:R-:W-:Y:S01]  /*0220*/  IMAD R24, R3, UR4, R0 ;  /* 0x0000000403187c24 */ /* 0x000fe2000f8e0200 */
[C---:B------:R-:W-:Y:S01]  /*0230*/  IADD3 R12, PT, PT, R6.reuse, 0x3, RZ ;  /* 0x00000003060c7810 */ /* 0x040fe20007ffe0ff */
[----:B------:R-:W-:Y:S01]  /*0240*/  IMAD R10, R7, R4, 0x3 ;  /* 0x00000003070a7424 */ /* 0x000fe200078e0204 */
[C---:B------:R-:W-:Y:S01]  /*0250*/  IADD3 R11, PT, PT, R6.reuse, 0x4, RZ ;  /* 0x00000004060b7810 */ /* 0x040fe20007ffe0ff */
[----:B------:R-:W-:Y:S01]  /*0260*/  UMOV UR5, UR6 ;  /* 0x0000000600057c82 */ /* 0x000fe20008000000 */
[C---:B------:R-:W-:Y:S02]  /*0270*/  IADD3 R13, PT, PT, R6.reuse, 0x5, RZ ;  /* 0x00000005060d7810 */ /* 0x040fe40007ffe0ff */
[C---:B------:R-:W-:Y:S02]  /*0280*/  IADD3 R22, PT, PT, R6.reuse, 0x6, RZ ;  /* 0x0000000606167810 */ /* 0x040fe40007ffe0ff */
[----:B------:R-:W-:-:S02]  /*0290*/  IADD3 R23, PT, PT, R6, 0x7, RZ ;  /* 0x0000000706177810 */ /* 0x000fc40007ffe0ff */
[----:B------:R-:W-:Y:S01]  /*02a0*/  MOV R25, RZ ;  /* 0x000000ff00197202 */ /* 0x000fe20000000f00 */
[-C--:B0-----:R-:W-:Y:S02]  /*02b0*/  IMAD R5, R6, R9.reuse, R9 ;  /* 0x0000000906057224 */ /* 0x081fe400078e0209 */
[-CC-:B------:R-:W-:Y:S02]  /*02c0*/  IMAD R8, R8, R9.reuse, R0.reuse ;  /* 0x0000000908087224 */ /* 0x180fe400078e0200 */
[--C-:B------:R-:W-:Y:S01]  /*02d0*/  IMAD R12, R12, R9, R0.reuse ;  /* 0x000000090c0c7224 */ /* 0x100fe200078e0200 */
[----:B------:R-:W-:Y:S01]  /*02e0*/  IADD3 R5, PT, PT, R0, R5, RZ ;  /* 0x0000000500057210 */ /* 0x000fe20007ffe0ff */
[-CC-:B------:R-:W-:Y:S02]  /*02f0*/  IMAD R11, R11, R9.reuse, R0.reuse ;  /* 0x000000090b0b7224 */ /* 0x180fe400078e0200 */
[-CC-:B------:R-:W-:Y:S02]  /*0300*/  IMAD R13, R13, R9.reuse, R0.reuse ;  /* 0x000000090d0d7224 */ /* 0x180fe400078e0200 */
[----:B------:R-:W-:-:S02]  /*0310*/  IMAD R22, R22, R9, R0 ;  /* 0x0000000916167224 */ /* 0x000fc400078e0200 */
[----:B------:R-:W-:-:S07]  /*0320*/  IMAD R23, R23, R9, R0 ;  /* 0x0000000917177224 */ /* 0x000fce00078e0200 */
.L_x_7:
[----:B------:R-:W0:Y:S01]  /*0330*/  LDC.64 R18, c[0x0][0x398] ;  /* 0x0000e600ff127b82 */ /* 0x000e220000000a00 */
[----:B------:R-:W-:-:S07]  /*0340*/  IADD3 R21, PT, PT, R10, -0x3, RZ ;  /* 0xfffffffd0a157810 */ /* 0x000fce0007ffe0ff */
[----:B------:R-:W1:Y:S01]  /*0350*/  LDC.64 R14, c[0x0][0x3a0] ;  /* 0x0000e800ff0e7b82 */ /* 0x000e620000000a00 */
[----:B0-----:R-:W-:-:S06]  /*0360*/  IMAD.WIDE.U32 R20, R21, 0x4, R18 ;  /* 0x0000000415147825 */ /* 0x001fcc00078e0012 */
[----:B------:R-:W2:Y:S01]  /*0370*/  LDG.E R20, desc[UR10][R20.64] ;  /* 0x0000000a14147981 */ /* 0x000ea2000c1e1900 */
[----:B-1----:R-:W-:-:S06]  /*0380*/  IMAD.WIDE.U32 R16, R24, 0x4, R14 ;  /* 0x0000000418107825 */ /* 0x002fcc00078e000e */
[----:B------:R-:W2:Y:S01]  /*0390*/  LDG.E R16, desc[UR10][R16.64] ;  /* 0x0000000a10107981 */ /* 0x000ea2000c1e1900 */
[----:B------:R-:W-:Y:S01]  /*03a0*/  IADD3 R27, PT, PT, R10, -0x2, RZ ;  /* 0xfffffffe0a1b7810 */ /* 0x000fe20007ffe0ff */
[----:B------:R-:W-:-:S06]  /*03b0*/  IMAD.WIDE.U32 R28, R5, 0x4, R14 ;  /* 0x00000004051c7825 */ /* 0x000fcc00078e000e */
[----:B------:R-:W3:Y:S01]  /*03c0*/  LDG.E R28, desc[UR10][R28.64] ;  /* 0x0000000a1c1c7981 */ /* 0x000ee2000c1e1900 */
[----:B--2---:R-:W-:Y:S01]  /*03d0*/  FFMA R25, R20, R16, R25 ;  /* 0x0000001014197223 */ /* 0x004fe20000000019 */
[----:B------:R-:W-:Y:S01]  /*03e0*/  IMAD.WIDE.U32 R20, R27, 0x4, R18 ;  /* 0x000000041b147825 */ /* 0x000fe200078e0012 */
[----:B------:R-:W-:-:S05]  /*03f0*/  IADD3 R27, PT, PT, R10, -0x1, RZ ;  /* 0xffffffff0a1b7810 */ /* 0x000fca0007ffe0ff */
[----:B------:R-:W-:Y:S01]  /*0400*/  IMAD.WIDE.U32 R26, R27, 0x4, R18 ;  /* 0x000000041b1a7825 */ /* 0x000fe200078e0012 */
[----:B------:R-:W3:Y:S04]  /*0410*/  LDG.E R20, desc[UR10][R20.64] ;  /* 0x0000000a14147981 */ /* 0x000ee8000c1e1900 */
[----:B------:R0:W2:Y:S02]  /*0420*/  LDG.E R16, desc[UR10][R26.64] ;  /* 0x0000000a1a107981 */ /* 0x0000a4000c1e1900 */
[----:B0-----:R-:W-:-:S05]  /*0430*/  IMAD.WIDE.U32 R26, R8, 0x4, R14 ;  /* 0x00000004081a7825 */ /* 0x001fca00078e000e */
[----:B------:R-:W2:Y:S01]  /*0440*/  LDG.E R17, desc[UR10][R26.64] ;  /* 0x0000000a1a117981 */ /* 0x000ea2000c1e1900 */
[----:B------:R-:W-:Y:S01]  /*0450*/  IADD3 R21, PT, PT, R10, 0x1, RZ ;  /* 0x000000010a157810 */ /* 0x000fe20007ffe0ff */
[----:B---3--:R-:W-:-:S04]  /*0460*/  FFMA R25, R20, R28, R25 ;  /* 0x0000001c14197223 */ /* 0x008fc80000000019 */
[----:B--2---:R-:W-:Y:S01]  /*0470*/  FFMA R25, R16, R17, R25 ;  /* 0x0000001110197223 */ /* 0x004fe20000000019 */
[----:B------:R-:W-:-:S05]  /*0480*/  IMAD.WIDE.U32 R16, R10, 0x4, R18 ;  /* 0x000000040a107825 */ /* 0x000fca00078e0012 */
[----:B------:R0:W2:Y:S02]  /*0490*/  LDG.E R28, desc[UR10][R16.64] ;  /* 0x0000000a101c7981 */ /* 0x0000a4000c1e1900 */
[----:B0-----:R-:W-:-:S04]  /*04a0*/  IMAD.WIDE.U32 R16, R21, 0x4, R18 ;  /* 0x0000000415107825 */ /* 0x001fc800078e0012 */
[--C-:B------:R-:W-:Y:S02]  /*04b0*/  IMAD.WIDE.U32 R20, R12, 0x4, R14.reuse ;  /* 0x000000040c147825 */ /* 0x100fe400078e000e */
[----:B------:R-:W3:Y:S04]  /*04c0*/  LDG.E R16, desc[UR10][R16.64] ;  /* 0x0000000a10107981 */ /* 0x000ee8000c1e1900 */
[----:B------:R0:W2:Y:S02]  /*04d0*/  LDG.E R29, desc[UR10][R20.64] ;  /* 0x0000000a141d7981 */ /* 0x0000a4000c1e1900 */
[----:B0-----:R-:W-:-:S05]  /*04e0*/  IMAD.WIDE.U32 R20, R11, 0x4, R14 ;  /* 0x000000040b147825 */ /* 0x001fca00078e000e */
[----:B------:R0:W3:Y:S01]  /*04f0*/  LDG.E R26, desc[UR10][R20.64] ;  /* 0x0000000a141a7981 */ /* 0x0000e2000c1e1900 */
[C---:B------:R-:W-:Y:S02]  /*0500*/  IADD3 R27, PT, PT, R10.reuse, 0x3, RZ ;  /* 0x000000030a1b7810 */ /* 0x040fe40007ffe0ff */
[----:B0-----:R-:W-:Y:S01]  /*0510*/  IADD3 R21, PT, PT, R10, 0x4, RZ ;  /* 0x000000040a157810 */ /* 0x001fe20007ffe0ff */
[----:B--2---:R-:W-:Y:S01]  /*0520*/  FFMA R25, R28, R29, R25 ;  /* 0x0000001d1c197223 */ /* 0x004fe20000000019 */
[----:B------:R-:W-:-:S05]  /*0530*/  IADD3 R29, PT, PT, R10, 0x2, RZ ;  /* 0x000000020a1d7810 */ /* 0x000fca0007ffe0ff */
[----:B------:R-:W-:-:S06]  /*0540*/  IMAD.WIDE.U32 R28, R29, 0x4, R18 ;  /* 0x000000041d1c7825 */ /* 0x000fcc00078e0012 */
[----:B------:R-:W2:Y:S01]  /*0550*/  LDG.E R28, desc[UR10][R28.64] ;  /* 0x0000000a1c1c7981 */ /* 0x000ea2000c1e1900 */
[----:B---3--:R-:W-:Y:S01]  /*0560*/  FFMA R25, R16, R26, R25 ;  /* 0x0000001a10197223 */ /* 0x008fe20000000019 */
[----:B------:R-:W-:-:S04]  /*0570*/  IMAD.WIDE.U32 R16, R13, 0x4, R14 ;  /* 0x000000040d107825 */ /* 0x000fc800078e000e */
[--C-:B------:R-:W-:Y:S02]  /*0580*/  IMAD.WIDE.U32 R26, R27, 0x4, R18.reuse ;  /* 0x000000041b1a7825 */ /* 0x100fe400078e0012 */
[----:B------:R-:W2:Y:S02]  /*0590*/  LDG.E R16, desc[UR10][R16.64] ;  /* 0x0000000a10107981 */ /* 0x000ea4000c1e1900 */
[----:B------:R-:W-:Y:S02]  /*05a0*/  IMAD.WIDE.U32 R18, R21, 0x4, R18 ;  /* 0x0000000415127825 */ /* 0x000fe400078e0012 */
[----:B------:R-:W3:Y:S02]  /*05b0*/  LDG.E R26, desc[UR10][R26.64] ;  /* 0x0000000a1a1a7981 */ /* 0x000ee4000c1e1900 */
[--C-:B------:R-:W-:Y:S02]  /*05c0*/  IMAD.WIDE.U32 R20, R22, 0x4, R14.reuse ;  /* 0x0000000416147825 */ /* 0x100fe400078e000e */
[----:B------:R-:W4:Y:S02]  /*05d0*/  LDG.E R18, desc[UR10][R18.64] ;  /* 0x0000000a12127981 */ /* 0x000f24000c1e1900 */
[----:B------:R-:W-:-:S02]  /*05e0*/  IMAD.WIDE.U32 R14, R23, 0x4, R14 ;  /* 0x00000004170e7825 */ /* 0x000fc400078e000e */
[----:B------:R-:W3:Y:S04]  /*05f0*/  LDG.E R21, desc[UR10][R20.64] ;  /* 0x0000000a14157981 */ /* 0x000ee8000c1e1900 */
[----:B------:R-:W4:Y:S01]  /*0600*/  LDG.E R14, desc[UR10][R14.64] ;  /* 0x0000000a0e0e7981 */ /* 0x000f22000c1e1900 */
[----:B------:R-:W-:-:S04]  /*0610*/  UIADD3 UR5, UPT, UPT, UR5, 0x8, URZ ;  /* 0x0000000805057890 */ /* 0x000fc8000fffe0ff */
[----:B------:R-:W-:Y:S01]  /*0620*/  UISETP.NE.AND UP0, UPT, UR5, URZ, UPT ;  /* 0x000000ff0500728c */ /* 0x000fe2000bf05270 */
[----:B------:R-:W-:Y:S02]  /*0630*/  IADD3 R10, PT, PT, R10, 0x8, RZ ;  /* 0x000000080a0a7810 */ /* 0x000fe40007ffe0ff */
[C---:B------:R-:W-:Y:S02]  /*0640*/  LEA R5, R9.reuse, R5, 0x3 ;  /* 0x0000000509057211 */ /* 0x040fe400078e18ff */
[C---:B------:R-:W-:Y:S02]  /*0650*/  LEA R8, R9.reuse, R8, 0x3 ;  /* 0x0000000809087211 */ /* 0x040fe400078e18ff */
[C---:B------:R-:W-:Y:S02]  /*0660*/  LEA R12, R9.reuse, R12, 0x3 ;  /* 0x0000000c090c7211 */ /* 0x040fe400078e18ff */
[C---:B------:R-:W-:Y:S02]  /*0670*/  LEA R11, R9.reuse, R11, 0x3 ;  /* 0x0000000b090b7211 */ /* 0x040fe400078e18ff */
[----:B------:R-:W-:-:S02]  /*0680*/  LEA R13, R9, R13, 0x3 ;  /* 0x0000000d090d7211 */ /* 0x000fc400078e18ff */
[C---:B------:R-:W-:Y:S02]  /*0690*/  LEA R22, R9.reuse, R22, 0x3 ;  /* 0x0000001609167211 */ /* 0x040fe400078e18ff */
[C---:B------:R-:W-:Y:S02]  /*06a0*/  LEA R23, R9.reuse, R23, 0x3 ;  /* 0x0000001709177211 */ /* 0x040fe400078e18ff */
[----:B------:R-:W-:Y:S01]  /*06b0*/  LEA R24, R9, R24, 0x3 ;  /* 0x0000001809187211 */ /* 0x000fe200078e18ff */
[----:B--2---:R-:W-:-:S04]  /*06c0*/  FFMA R25, R28, R16, R25 ;  /* 0x000000101c197223 */ /* 0x004fc80000000019 */
[----:B---3--:R-:W-:-:S04]  /*06d0*/  FFMA R25, R26, R21, R25 ;  /* 0x000000151a197223 */ /* 0x008fc80000000019 */
[----:B----4-:R-:W-:Y:S01]  /*06e0*/  FFMA R25, R18, R14, R25 ;  /* 0x0000000e12197223 */ /* 0x010fe20000000019 */
[----:B------:R-:W-:Y:S06]  /*06f0*/  BRA.U UP0, `(.L_x_7) ;  /* 0xfffffffd000c7547 */ /* 0x000fec000b83ffff */
[----:B------:R-:W-:-:S07]  /*0700*/  MOV R5, UR8 ;  /* 0x0000000800057c02 */ /* 0x000fce0008000f00 */
.L_x_6:
[----:B------:R-:W-:-:S09]  /*0710*/  UISETP.NE.AND UP0, UPT, UR7, URZ, UPT ;  /* 0x000000ff0700728c */ /* 0x000fd2000bf05270 */
[----:B------:R-:W-:Y:S05]  /*0720*/  BRA.U !UP0, `(.L_x_8) ;  /* 0x00000005081c7547 */ /* 0x000fea000b800000 */
[----:B------:R-:W-:Y:S01]  /*0730*/  UIADD3 UR5, UPT, UPT, UR7, -0x1, URZ ;  /* 0xffffffff07057890 */ /* 0x000fe2000fffe0ff */
[----:B------:R-:W-:-:S03]  /*0740*/  LOP3.LUT P0, R24, R4, 0x3, RZ, 0xc0, !PT ;  /* 0x0000000304187812 */ /* 0x000fc6000780c0ff */
[----:B------:R-:W-:-:S09]  /*0750*/  UISETP.GE.U32.AND UP0, UPT, UR5, 0x3, UPT ;  /* 0x000000030500788c */ /* 0x000fd2000bf06070 */
[----:B------:R-:W-:Y:S05]  /*0760*/  BRA.U !UP0, `(.L_x_9) ;  /* 0x0000000108847547 */ /* 0x000fea000b800000 */
[----:B------:R-:W0:Y:S01]  /*0770*/  LDC.64 R8, c[0x0][0x3a0] ;  /* 0x0000e800ff087b82 */ /* 0x000e220000000a00 */
[----:B------:R-:W1:Y:S01]  /*0780*/  LDCU UR5, c[0x0][0x388] ;  /* 0x00007100ff0577ac */ /* 0x000e620008000800 */
[----:B------:R-:W-:Y:S01]  /*0790*/  IADD3 R15, PT, PT, R6, R5, RZ ;  /* 0x00000005060f7210 */ /* 0x000fe20007ffe0ff */
[----:B------:R-:W-:-:S05]  /*07a0*/  IMAD R13, R7, R4, R5 ;  /* 0x00000004070d7224 */ /* 0x000fca00078e0205 */
[----:B------:R-:W2:Y:S01]  /*07b0*/  LDC.64 R10, c[0x0][0x398] ;  /* 0x0000e600ff0a7b82 */ /* 0x000ea20000000a00 */
[C---:B------:R-:W-:Y:S02]  /*07c0*/  IADD3 R17, PT, PT, R13.reuse, 0x1, RZ ;  /* 0x000000010d117810 */ /* 0x040fe40007ffe0ff */
[----:B------:R-:W-:Y:S01]  /*07d0*/  IADD3 R27, PT, PT, R13, 0x2, RZ ;  /* 0x000000020d1b7810 */ /* 0x000fe20007ffe0ff */
[----:B-1----:R-:W-:-:S04]  /*07e0*/  IMAD R15, R15, UR5, R0 ;  /* 0x000000050f0f7c24 */ /* 0x002fc8000f8e0200 */
[C---:B0-----:R-:W-:Y:S01]  /*07f0*/  IMAD.WIDE.U32 R18, R15.reuse, 0x4, R8 ;  /* 0x000000040f127825 */ /* 0x041fe200078e0008 */
[----:B------:R-:W-:Y:S02]  /*0800*/  IADD3 R15, PT, PT, R15, UR5, RZ ;  /* 0x000000050f0f7c10 */ /* 0x000fe4000fffe0ff */
[----:B------:R-:W-:Y:S02]  /*0810*/  IADD3 R26, PT, PT, R13, 0x3, RZ ;  /* 0x000000030d1a7810 */ /* 0x000fe40007ffe0ff */
[----:B------:R-:W-:Y:S01]  /*0820*/  IADD3 R29, PT, PT, R15, UR5, RZ ;  /* 0x000000050f1d7c10 */ /* 0x000fe2000fffe0ff */
[--C-:B--2---:R-:W-:Y:S01]  /*0830*/  IMAD.WIDE.U32 R22, R13, 0x4, R10.reuse ;  /* 0x000000040d167825 */ /* 0x104fe200078e000a */
[----:B------:R-:W2:Y:S03]  /*0840*/  LDG.E R18, desc[UR10][R18.64] ;  /* 0x0000000a12127981 */ /* 0x000ea6000c1e1900 */
[----:B------:R-:W-:-:S02]  /*0850*/  IMAD.WIDE.U32 R16, R17, 0x4, R10 ;  /* 0x0000000411107825 */ /* 0x000fc400078e000a */
[----:B------:R-:W2:Y:S02]  /*0860*/  LDG.E R22, desc[UR10][R22.64] ;  /* 0x0000000a16167981 */ /* 0x000ea4000c1e1900 */
[----:B------:R-:W-:Y:S02]  /*0870*/  IMAD.WIDE.U32 R20, R15, 0x4, R8 ;  /* 0x000000040f147825 */ /* 0x000fe400078e0008 */
[----:B------:R-:W3:Y:S02]  /*0880*/  LDG.E R16, desc[UR10][R16.64] ;  /* 0x0000000a10107981 */ /* 0x000ee4000c1e1900 */
[----:B------:R-:W-:Y:S01]  /*0890*/  IMAD.WIDE.U32 R12, R27, 0x4, R10 ;  /* 0x000000041b0c7825 */ /* 0x000fe200078e000a */
[C---:B------:R-:W-:Y:S01]  /*08a0*/  IADD3 R27, PT, PT, R29.reuse, UR5, RZ ;  /* 0x000000051d1b7c10 */ /* 0x040fe2000fffe0ff */
        /* <DEDUP_REMOVED lines=13> */
.L_x_9:
[----:B------:R-:W-:Y:S05]  /*0980*/  @!P0 BRA `(.L_x_8) ;  /* 0x0000000000848947 */ /* 0x000fea0003800000 */
[----:B------:R-:W-:Y:S02]  /*0990*/  ISETP.NE.AND P0, PT, R24, 0x1, PT ;  /* 0x000000011800780c */ /* 0x000fe40003f05270 */
[----:B------:R-:W-:-:S04]  /*09a0*/  LOP3.LUT R8, R4, 0x1, RZ, 0xc0, !PT ;  /* 0x0000000104087812 */ /* 0x000fc800078ec0ff */
[----:B------:R-:W-:-:S07]  /*09b0*/  ISETP.NE.U32.AND P1, PT, R8, 0x1, PT ;  /* 0x000000010800780c */ /* 0x000fce0003f25070 */
[----:B------:R-:W0:Y:S01]  /*09c0*/  @P0 LDC R14, c[0x0][0x388] ;  /* 0x0000e200ff0e0b82 */ /* 0x000e220000000800 */
[----:B------:R-:W-:Y:S01]  /*09d0*/  @P0 IADD3 R15, PT, PT, R6, R5, RZ ;  /* 0x00000005060f0210 */ /* 0x000fe20007ffe0ff */
[----:B------:R-:W-:Y:S01]  /*09e0*/  @P0 IMAD R27, R7, R4, R5 ;  /* 0x00000004071b0224 */ /* 0x000fe200078e0205 */
[----:B------:R-:W-:-:S04]  /*09f0*/  @P0 IADD3 R5, PT, PT, R5, 0x2, RZ ;  /* 0x0000000205050810 */ /* 0x000fc80007ffe0ff */
[----:B------:R-:W-:Y:S01]  /*0a00*/  @P0 IADD3 R23, PT, PT, R27, 0x1, RZ ;  /* 0x000000011b170810 */ /* 0x000fe20007ffe0ff */
[----:B------:R-:W1:Y:S01]  /*0a10*/  @P0 LDC.64 R16, c[0x0][0x3a0] ;  /* 0x0000e800ff100b82 */ /* 0x000e620000000a00 */
[----:B------:R-:W-:Y:S01]  /*0a20*/  @!P1 IMAD R21, R7, R4, R5 ;  /* 0x0000000407159224 */ /* 0x000fe200078e0205 */
[----:B------:R-:W-:-:S06]  /*0a30*/  @!P1 IADD3 R6, PT, PT, R6, R5, RZ ;  /* 0x0000000506069210 */ /* 0x000fcc0007ffe0ff */
[----:B------:R-:W2:Y:S08]  /*0a40*/  @P0 LDC.64 R8, c[0x0][0x398] ;  /* 0x0000e600ff080b82 */ /* 0x000eb00000000a00 */
[----:B------:R-:W3:Y:S01]  /*0a50*/  @!P1 LDC R19, c[0x0][0x388] ;  /* 0x0000e200ff139b82 */ /* 0x000ee20000000800 */
[----:B0-----:R-:W-:-:S05]  /*0a60*/  @P0 IMAD R15, R15, R14, R0 ;  /* 0x0000000e0f0f0224 */ /* 0x001fca00078e0200 */
[C---:B------:R-:W-:Y:S02]  /*0a70*/  @P0 IADD3 R29, PT, PT, R15.reuse, R14, RZ ;  /* 0x0000000e0f1d0210 */ /* 0x040fe40007ffe0ff */
[----:B------:R-:W0:Y:S01]  /*0a80*/  @!P1 LDC.64 R12, c[0x0][0x398] ;  /* 0x0000e600ff0c9b82 */ /* 0x000e220000000a00 */
[----:B-1----:R-:W-:-:S04]  /*0a90*/  @P0 IMAD.WIDE.U32 R14, R15, 0x4, R16 ;  /* 0x000000040f0e0825 */ /* 0x002fc800078e0010 */
[----:B------:R-:W-:Y:S02]  /*0aa0*/  @P0 IMAD.WIDE.U32 R16, R29, 0x4, R16 ;  /* 0x000000041d100825 */ /* 0x000fe400078e0010 */
[----:B------:R-:W4:Y:S01]  /*0ab0*/  @P0 LDG.E R14, desc[UR10][R14.64] ;  /* 0x0000000a0e0e0981 */ /* 0x000f22000c1e1900 */
[----:B------:R-:W1:Y:S01]  /*0ac0*/  @!P1 LDC.64 R10, c[0x0][0x3a0] ;  /* 0x0000e800ff0a9b82 */ /* 0x000e620000000a00 */
[--C-:B--2---:R-:W-:Y:S02]  /*0ad0*/  @P0 IMAD.WIDE.U32 R4, R27, 0x4, R8.reuse ;  /* 0x000000041b040825 */ /* 0x104fe400078e0008 */
[----:B------:R-:W2:Y:S02]  /*0ae0*/  @P0 LDG.E R16, desc[UR10][R16.64] ;  /* 0x0000000a10100981 */ /* 0x000ea4000c1e1900 */
[----:B------:R-:W-:Y:S02]  /*0af0*/  @P0 IMAD.WIDE.U32 R8, R23, 0x4, R8 ;  /* 0x0000000417080825 */ /* 0x000fe400078e0008 */
[----:B------:R-:W4:Y:S02]  /*0b00*/  @P0 LDG.E R4, desc[UR10][R4.64] ;  /* 0x0000000a04040981 */ /* 0x000f24000c1e1900 */
[----:B---3--:R-:W-:-:S02]  /*0b10*/  @!P1 IMAD R19, R6, R19, R0 ;  /* 0x0000001306139224 */ /* 0x008fc400078e0200 */
[----:B------:R-:W2:Y:S01]  /*0b20*/  @P0 LDG.E R9, desc[UR10][R8.64] ;  /* 0x0000000a08090981 */ /* 0x000ea2000c1e1900 */
[----:B0-----:R-:W-:-:S06]  /*0b30*/  @!P1 IMAD.WIDE.U32 R12, R21, 0x4, R12 ;  /* 0x00000004150c9825 */ /* 0x001fcc00078e000c */
[----:B------:R-:W3:Y:S01]  /*0b40*/  @!P1 LDG.E R12, desc[UR10][R12.64] ;  /* 0x0000000a0c0c9981 */ /* 0x000ee2000c1e1900 */
[----:B-1----:R-:W-:-:S06]  /*0b50*/  @!P1 IMAD.WIDE.U32 R10, R19, 0x4, R10 ;  /* 0x00000004130a9825 */ /* 0x002fcc00078e000a */
[----:B------:R-:W3:Y:S01]  /*0b60*/  @!P1 LDG.E R10, desc[UR10][R10.64] ;  /* 0x0000000a0a0a9981 */ /* 0x000ee2000c1e1900 */
[----:B----4-:R-:W-:-:S04]  /*0b70*/  @P0 FFMA R6, R4, R14, R25 ;  /* 0x0000000e04060223 */ /* 0x010fc80000000019 */
[----:B--2---:R-:W-:-:S04]  /*0b80*/  @P0 FFMA R25, R9, R16, R6 ;  /* 0x0000001009190223 */ /* 0x004fc80000000006 */
[----:B---3--:R-:W-:-:S07]  /*0b90*/  @!P1 FFMA R25, R12, R10, R25 ;  /* 0x0000000a0c199223 */ /* 0x008fce0000000019 */
.L_x_8:
[----:B------:R-:W0:Y:S01]  /*0ba0*/  LDC.64 R4, c[0x0][0x3b0] ;  /* 0x0000ec00ff047b82 */ /* 0x000e220000000a00 */
[----:B------:R-:W1:Y:S01]  /*0bb0*/  LDCU UR5, c[0x0][0x388] ;  /* 0x00007100ff0577ac */ /* 0x000e620008000800 */
[----:B------:R-:W2:Y:S01]  /*0bc0*/  LDCU UR9, c[0x0][0x390] ;  /* 0x00007200ff0977ac */ /* 0x000ea20008000800 */
[----:B-1----:R-:W-:Y:S01]  /*0bd0*/  IMAD R7, R7, UR5, R0 ;  /* 0x0000000507077c24 */ /* 0x002fe2000f8e0200 */
[----:B------:R-:W1:Y:S03]  /*0be0*/  LDCU UR5, c[0x0][0x3a8] ;  /* 0x00007500ff0577ac */ /* 0x000e660008000800 */
[----:B0-----:R-:W-:-:S05]  /*0bf0*/  IMAD.WIDE.U32 R4, R7, 0x4, R4 ;  /* 0x0000000407047825 */ /* 0x001fca00078e0004 */
[----:B------:R-:W1:Y:S01]  /*0c00*/  LDG.E R6, desc[UR10][R4.64] ;  /* 0x0000000a04067981 */ /* 0x000e62000c1e1900 */
[----:B------:R-:W-:Y:S01]  /*0c10*/  IADD3 R3, PT, PT, R3, 0x1, RZ ;  /* 0x0000000103037810 */ /* 0x000fe20007ffe0ff */
[----:B-1----:R-:W-:Y:S01]  /*0c20*/  FMUL R6, R6, UR5 ;  /* 0x0000000506067c20 */ /* 0x002fe20008400000 */
[----:B------:R-:W0:Y:S03]  /*0c30*/  LDCU UR5, c[0x0][0x380] ;  /* 0x00007000ff0577ac */ /* 0x000e260008000800 */
[----:B--2---:R-:W-:-:S05]  /*0c40*/  FFMA R25, R25, UR9, R6 ;  /* 0x0000000919197c23 */ /* 0x004fca0008000006 */
[----:B------:R1:W-:Y:S01]  /*0c50*/  STG.E desc[UR10][R4.64], R25 ;  /* 0x0000001904007986 */ /* 0x0003e2000c10190a */
[----:B0-----:R-:W-:-:S13]  /*0c60*/  ISETP.NE.AND P0, PT, R3, UR5, PT ;  /* 0x0000000503007c0c */ /* 0x001fda000bf05270 */
[----:B-1----:R-:W-:Y:S05]  /*0c70*/  @!P0 EXIT ;  /* 0x000000000000894d */ /* 0x002fea0003800000 */
[----:B------:R-:W-:Y:S05]  /*0c80*/  BRA `(.L_x_10) ;  /* 0xfffffff4003c7947 */ /* 0x000fea000383ffff */
.L_x_5:
[----:B------:R-:W0:Y:S01]  /*0c90*/  LDCU UR4, c[0x0][0x390] ;  /* 0x00007200ff0477ac */ /* 0x000e220008000800 */
[C---:B------:R-:W-:Y:S01]  /*0ca0*/  ISETP.GE.U32.AND P1, PT, R4.reuse, 0x8, PT ;  /* 0x000000080400780c */ /* 0x040fe20003f26070 */
[----:B------:R-:W-:Y:S01]  /*0cb0*/  HFMA2 R3, -RZ, RZ, 0, 0 ;  /* 0x00000000ff037431 */ /* 0x000fe200000001ff */
[----:B------:R-:W-:-:S04]  /*0cc0*/  LOP3.LUT R16, R4, 0x7, RZ, 0xc0, !PT ;  /* 0x0000000704107812 */ /* 0x000fc800078ec0ff */
[----:B------:R-:W-:Y:S01]  /*0cd0*/  ISETP.NE.AND P0, PT, R16, RZ, PT ;  /* 0x000000ff1000720c */ /* 0x000fe20003f05270 */
[----:B0-----:R-:W-:-:S06]  /*0ce0*/  FMUL R6, RZ, UR4 ;  /* 0x00000004ff067c20 */ /* 0x001fcc0008400000 */
[----:B------:R-:W-:Y:S06]  /*0cf0*/  @!P1 BRA `(.L_x_11) ;  /* 0x0000000000dc9947 */ /* 0x000fec0003800000 */
[----:B------:R-:W0:Y:S01]  /*0d00*/  LDC.64 R8, c[0x0][0x3b0] ;  /* 0x0000ec00ff087b82 */ /* 0x000e220000000a00 */
[----:B------:R-:W-:Y:S01]  /*0d10*/  LOP3.LUT R3, R4, 0x7ffffff8, RZ, 0xc0, !PT ;  /* 0x7ffffff804037812 */ /* 0x000fe200078ec0ff */
[----:B------:R-:W1:Y:S01]  /*0d20*/  LDCU UR6, c[0x0][0x3a8] ;  /* 0x00007500ff0677ac */ /* 0x000e620008000800 */
[----:B------:R-:W-:-:S05]  /*0d30*/  UMOV UR4, URZ ;  /* 0x000000ff00047c82 */ /* 0x000fca0008000000 */
.L_x_12:
[----:B--2---:R-:W-:-:S04]  /*0d40*/  IMAD R7, R5, UR4, R2 ;  /* 0x0000000405077c24 */ /* 0x004fc8000f8e0202 */
[----:B------:R-:W-:-:S04]  /*0d50*/  IMAD R15, R7, UR5, R0 ;  /* 0x00000005070f7c24 */ /* 0x000fc8000f8e0200 */
[----:B0-----:R-:W-:-:S05]  /*0d60*/  IMAD.WIDE.U32 R14, R15, 0x4, R8 ;  /* 0x000000040f0e7825 */ /* 0x001fca00078e0008 */
[----:B------:R-:W1:Y:S01]  /*0d70*/  LDG.E R11, desc[UR10][R14.64] ;  /* 0x0000000a0e0b7981 */ /* 0x000e62000c1e1900 */
[----:B------:R-:W-:-:S05]  /*0d80*/  IADD3 R12, PT, PT, R7, R5, RZ ;  /* 0x00000005070c7210 */ /* 0x000fca0007ffe0ff */
[----:B------:R-:W-:Y:S02]  /*0d90*/  IMAD R13, R12, UR5, R0 ;  /* 0x000000050c0d7c24 */ /* 0x000fe4000f8e0200 */
[----:B-1----:R-:W-:Y:S02]  /*0da0*/  FFMA R7, R11, UR6, R6 ;  /* 0x000000060b077c23 */ /* 0x002fe40008000006 */
[----:B------:R-:W-:-:S03]  /*0db0*/  IMAD.WIDE.U32 R10, R13, 0x4, R8 ;  /* 0x000000040d0a7825 */ /* 0x000fc600078e0008 */
[----:B------:R0:W-:Y:S04]  /*0dc0*/  STG.E desc[UR10][R14.64], R7 ;  /* 0x000000070e007986 */ /* 0x0001e8000c10190a */
[----:B------:R-:W2:Y:S01]  /*0dd0*/  LDG.E R13, desc[UR10][R10.64] ;  /* 0x0000000a0a0d7981 */ /* 0x000ea2000c1e1900 */
[----:B------:R-:W-:-:S05]  /*0de0*/  IADD3 R18, PT, PT, R12, R5, RZ ;  /* 0x000000050c127210 */ /* 0x000fca0007ffe0ff */
[----:B------:R-:W-:Y:S02]  /*0df0*/  IMAD R19, R18, UR5, R0 ;  /* 0x0000000512137c24 */ /* 0x000fe4000f8e0200 */
[----:B--2---:R-:W-:Y:S02]  /*0e00*/  FFMA R17, R13, UR6, R6 ;  /* 0x000000060d117c23 */ /* 0x004fe40008000006 */
[----:B------:R-:W-:-:S03]  /*0e10*/  IMAD.WIDE.U32 R12, R19, 0x4, R8 ;  /* 0x00000004130c7825 */ /* 0x000fc600078e0008 */
[----:B------:R1:W-:Y:S04]  /*0e20*/  STG.E desc[UR10][R10.64], R17 ;  /* 0x000000110a007986 */ /* 0x0003e8000c10190a */
[----:B------:R-:W2:Y:S01]  /*0e30*/  LDG.E R19, desc[UR10][R12.64] ;  /* 0x0000000a0c137981 */ /* 0x000ea2000c1e1900 */
[----:B------:R-:W-:-:S05]  /*0e40*/  IADD3 R18, PT, PT, R18, R5, RZ ;  /* 0x0000000512127210 */ /* 0x000fca0007ffe0ff */
[----:B------:R-:W-:-:S04]  /*0e50*/  IMAD R21, R18, UR5, R0 ;  /* 0x0000000512157c24 */ /* 0x000fc8000f8e0200 */
[----:B0-----:R-:W-:-:S04]  /*0e60*/  IMAD.WIDE.U32 R14, R21, 0x4, R8 ;  /* 0x00000004150e7825 */ /* 0x001fc800078e0008 */
[----:B--2---:R-:W-:-:S05]  /*0e70*/  FFMA R19, R19, UR6, R6 ;  /* 0x0000000613137c23 */ /* 0x004fca0008000006 */
[----:B------:R0:W-:Y:S04]  /*0e80*/  STG.E desc[UR10][R12.64], R19 ;  /* 0x000000130c007986 */ /* 0x0001e8000c10190a */
[----:B------:R-:W2:Y:S01]  /*0e90*/  LDG.E R7, desc[UR10][R14.64] ;  /* 0x0000000a0e077981 */ /* 0x000ea2000c1e1900 */
[----:B------:R-:W-:-:S05]  /*0ea0*/  IADD3 R18, PT, PT, R18, R5, RZ ;  /* 0x0000000512127210 */ /* 0x000fca0007ffe0ff */
[----:B------:R-:W-:-:S04]  /*0eb0*/  IMAD R21, R18, UR5, R0 ;  /* 0x0000000512157c24 */ /* 0x000fc8000f8e0200 */
[----:B-1----:R-:W-:-:S04]  /*0ec0*/  IMAD.WIDE.U32 R10, R21, 0x4, R8 ;  /* 0x00000004150a7825 */ /* 0x002fc800078e0008 */
[----:B--2---:R-:W-:-:S05]  /*0ed0*/  FFMA R7, R7, UR6, R6 ;  /* 0x0000000607077c23 */ /* 0x004fca0008000006 */
        /* <DEDUP_REMOVED lines=13> */
[----:B------:R-:W3:Y:S01]  /*0fb0*/  LDG.E R7, desc[UR10][R14.64] ;  /* 0x0000000a0e077981 */ /* 0x000ee2000c1e1900 */
[----:B------:R-:W-:-:S05]  /*0fc0*/  IADD3 R21, PT, PT, R18, R5, RZ ;  /* 0x0000000512157210 */ /* 0x000fca0007ffe0ff */
[----:B------:R-:W-:-:S04]  /*0fd0*/  IMAD R21, R21, UR5, R0 ;  /* 0x0000000515157c24 */ /* 0x000fc8000f8e0200 */
[----:B0-----:R-:W-:-:S04]  /*0fe0*/  IMAD.WIDE.U32 R10, R21, 0x4, R8 ;  /* 0x00000004150a7825 */ /* 0x001fc800078e0008 */
[----:B---3--:R-:W-:-:S05]  /*0ff0*/  FFMA R7, R7, UR6, R6 ;  /* 0x0000000607077c23 */ /* 0x008fca0008000006 */
[----:B------:R2:W-:Y:S04]  /*1000*/  STG.E desc[UR10][R14.64], R7 ;  /* 0x000000070e007986 */ /* 0x0005e8000c10190a */
[----:B------:R-:W3:Y:S01]  /*1010*/  LDG.E R17, desc[UR10][R10.64] ;  /* 0x0000000a0a117981 */ /* 0x000ee2000c1e1900 */
[----:B------:R-:W-:-:S06]  /*1020*/  UIADD3 UR4, UPT, UPT, UR4, 0x8, URZ ;  /* 0x0000000804047890 */ /* 0x000fcc000fffe0ff */
[----:B------:R-:W-:Y:S01]  /*1030*/  ISETP.NE.AND P1, PT, R3, UR4, PT ;  /* 0x0000000403007c0c */ /* 0x000fe2000bf25270 */
[----:B---3--:R-:W-:-:S05]  /*1040*/  FFMA R17, R17, UR6, R6 ;  /* 0x0000000611117c23 */ /* 0x008fca0008000006 */
[----:B------:R2:W-:Y:S07]  /*1050*/  STG.E desc[UR10][R10.64], R17 ;  /* 0x000000110a007986 */ /* 0x0005ee000c10190a */
[----:B------:R-:W-:Y:S05]  /*1060*/  @P1 BRA `(.L_x_12) ;  /* 0xfffffffc00341947 */ /* 0x000fea000383ffff */
.L_x_11:
[----:B------:R-:W-:Y:S05]  /*1070*/  @!P0 EXIT ;  /* 0x000000000000894d */ /* 0x000fea0003800000 */
[----:B------:R-:W-:Y:S02]  /*1080*/  ISETP.GE.U32.AND P0, PT, R16, 0x4, PT ;  /* 0x000000041000780c */ /* 0x000fe40003f06070 */
[----:B------:R-:W-:-:S04]  /*1090*/  LOP3.LUT R18, R4, 0x3, RZ, 0xc0, !PT ;  /* 0x0000000304127812 */ /* 0x000fc800078ec0ff */
[----:B------:R-:W-:-:S07]  /*10a0*/  ISETP.NE.AND P1, PT, R18, RZ, PT ;  /* 0x000000ff1200720c */ /* 0x000fce0003f25270 */
[----:B------:R-:W-:Y:S06]  /*10b0*/  @!P0 BRA `(.L_x_13) ;  /* 0x00000000006c8947 */ /* 0x000fec0003800000 */
[----:B------:R-:W0:Y:S01]  /*10c0*/  LDC.64 R8, c[0x0][0x3b0] ;  /* 0x0000ec00ff087b82 */ /* 0x000e220000000a00 */
[----:B--2---:R-:W-:Y:S01]  /*10d0*/  IMAD R7, R3, R5, R2 ;  /* 0x0000000503077224 */ /* 0x004fe200078e0202 */
[----:B------:R-:W1:Y:S03]  /*10e0*/  LDCU UR4, c[0x0][0x3a8] ;  /* 0x00007500ff0477ac */ /* 0x000e660008000800 */
        /* <DEDUP_REMOVED lines=17> */
[----:B------:R-:W-:-:S04]  /*1200*/  IMAD.WIDE.U32 R8, R21, 0x4, R8 ;  /* 0x0000000415087825 */ /* 0x000fc800078e0008 */
[----:B--2---:R-:W-:-:S05]  /*1210*/  FFMA R19, R19, UR4, R6 ;  /* 0x0000000413137c23 */ /* 0x004fca0008000006 */
[----:B------:R1:W-:Y:S04]  /*1220*/  STG.E desc[UR10][R12.64], R19 ;  /* 0x000000130c007986 */ /* 0x0003e8000c10190a */
[----:B0-----:R-:W2:Y:S01]  /*1230*/  LDG.E R7, desc[UR10][R8.64] ;  /* 0x0000000a08077981 */ /* 0x001ea2000c1e1900 */
[----:B------:R-:W-:Y:S01]  /*1240*/  IADD3 R3, PT, PT, R3, 0x4, RZ ;  /* 0x0000000403037810 */ /* 0x000fe20007ffe0ff */
[----:B--2---:R-:W-:-:S05]  /*1250*/  FFMA R7, R7, UR4, R6 ;  /* 0x0000000407077c23 */ /* 0x004fca0008000006 */
[----:B------:R1:W-:Y:S02]  /*1260*/  STG.E desc[UR10][R8.64], R7 ;  /* 0x0000000708007986 */ /* 0x0003e4000c10190a */
.L_x_13:
[----:B------:R-:W-:Y:S05]  /*1270*/  @!P1 EXIT ;  /* 0x000000000000994d */ /* 0x000fea0003800000 */
[----:B------:R-:W-:Y:S02]  /*1280*/  ISETP.NE.AND P0, PT, R18, 0x1, PT ;  /* 0x000000011200780c */ /* 0x000fe40003f05270 */
[----:B------:R-:W-:-:S04]  /*1290*/  LOP3.LUT R4, R4, 0x1, RZ, 0xc0, !PT ;  /* 0x0000000104047812 */ /* 0x000fc800078ec0ff */
[----:B------:R-:W-:-:S07]  /*12a0*/  ISETP.NE.U32.AND P1, PT, R4, 0x1, PT ;  /* 0x000000010400780c */ /* 0x000fce0003f25070 */
[----:B------:R-:W-:Y:S06]  /*12b0*/  @!P0 BRA `(.L_x_14) ;  /* 0x00000000003c8947 */ /* 0x000fec0003800000 */
[----:B-1----:R-:W0:Y:S01]  /*12c0*/  LDC.64 R8, c[0x0][0x3b0] ;  /* 0x0000ec00ff087b82 */ /* 0x002e220000000a00 */
[----:B------:R-:W-:Y:S01]  /*12d0*/  IMAD R4, R3, R5, R2 ;  /* 0x0000000503047224 */ /* 0x000fe200078e0202 */
[----:B------:R-:W1:Y:S03]  /*12e0*/  LDCU UR4, c[0x0][0x3a8] ;  /* 0x00007500ff0477ac */ /* 0x000e660008000800 */
[----:B--2---:R-:W-:-:S04]  /*12f0*/  IMAD R11, R4, UR5, R0 ;  /* 0x00000005040b7c24 */ /* 0x004fc8000f8e0200 */
[----:B0-----:R-:W-:-:S05]  /*1300*/  IMAD.WIDE.U32 R10, R11, 0x4, R8 ;  /* 0x000000040b0a7825 */ /* 0x001fca00078e0008 */
[----:B------:R-:W1:Y:S01]  /*1310*/  LDG.E R7, desc[UR10][R10.64] ;  /* 0x0000000a0a077981 */ /* 0x000e62000c1e1900 */
[----:B------:R-:W-:-:S05]  /*1320*/  IADD3 R13, PT, PT, R4, R5, RZ ;  /* 0x00000005040d7210 */ /* 0x000fca0007ffe0ff */
[----:B------:R-:W-:-:S04]  /*1330*/  IMAD R13, R13, UR5, R0 ;  /* 0x000000050d0d7c24 */ /* 0x000fc8000f8e0200 */
[----:B------:R-:W-:-:S04]  /*1340*/  IMAD.WIDE.U32 R8, R13, 0x4, R8 ;  /* 0x000000040d087825 */ /* 0x000fc800078e0008 */
[----:B-1----:R-:W-:-:S05]  /*1350*/  FFMA R7, R7, UR4, R6 ;  /* 0x0000000407077c23 */ /* 0x002fca0008000006 */
[----:B------:R0:W-:Y:S04]  /*1360*/  STG.E desc[UR10][R10.64], R7 ;  /* 0x000000070a007986 */ /* 0x0001e8000c10190a */
[----:B------:R-:W2:Y:S01]  /*1370*/  LDG.E R13, desc[UR10][R8.64] ;  /* 0x0000000a080d7981 */ /* 0x000ea2000c1e1900 */
[----:B------:R-:W-:Y:S01]  /*1380*/  IADD3 R3, PT, PT, R3, 0x2, RZ ;  /* 0x0000000203037810 */ /* 0x000fe20007ffe0ff */
[----:B--2---:R-:W-:-:S05]  /*1390*/  FFMA R13, R13, UR4, R6 ;  /* 0x000000040d0d7c23 */ /* 0x004fca0008000006 */
[----:B------:R0:W-:Y:S02]  /*13a0*/  STG.E desc[UR10][R8.64], R13 ;  /* 0x0000000d08007986 */ /* 0x0001e4000c10190a */
.L_x_14:
[----:B------:R-:W-:Y:S05]  /*13b0*/  @P1 EXIT ;  /* 0x000000000000194d */ /* 0x000fea0003800000 */
[----:B01----:R-:W0:Y:S01]  /*13c0*/  LDC.64 R8, c[0x0][0x3b0] ;  /* 0x0000ec00ff087b82 */ /* 0x003e220000000a00 */
[----:B------:R-:W-:Y:S01]  /*13d0*/  IMAD R3, R3, R5, R2 ;  /* 0x0000000503037224 */ /* 0x000fe200078e0202 */
[----:B------:R-:W1:Y:S03]  /*13e0*/  LDCU UR4, c[0x0][0x3a8] ;  /* 0x00007500ff0477ac */ /* 0x000e660008000800 */
[----:B------:R-:W-:-:S04]  /*13f0*/  IMAD R3, R3, UR5, R0 ;  /* 0x0000000503037c24 */ /* 0x000fc8000f8e0200 */
[----:B0-----:R-:W-:-:S05]  /*1400*/  IMAD.WIDE.U32 R2, R3, 0x4, R8 ;  /* 0x0000000403027825 */ /* 0x001fca00078e0008 */
[----:B------:R-:W1:Y:S02]  /*1410*/  LDG.E R5, desc[UR10][R2.64] ;  /* 0x0000000a02057981 */ /* 0x000e64000c1e1900 */
[----:B-1----:R-:W-:-:S05]  /*1420*/  FFMA R5, R5, UR4, R6 ;  /* 0x0000000405057c23 */ /* 0x002fca0008000006 */
[----:B------:R-:W-:Y:S01]  /*1430*/  STG.E desc[UR10][R2.64], R5 ;  /* 0x0000000502007986 */ /* 0x000fe2000c10190a */
[----:B------:R-:W-:Y:S05]  /*1440*/  EXIT ;  /* 0x000000000000794d */ /* 0x000fea0003800000 */
.L_x_15:
        /* <DEDUP_REMOVED lines=11> */
.L_x_17:


//--------------------- .nv.shared.reserved.0     --------------------------
	.section	.nv.shared.reserved.0,"aw",@nobits
	.weak		__nv_reservedSMEM_offset_0_alias
	.size		__nv_reservedSMEM_offset_0_alias, 0, 64
	.other		__nv_reservedSMEM_offset_0_alias,@"STO_CUDA_RESERVED_SHARED STV_DEFAULT"
__nv_reservedSMEM_offset_0_alias:
	.zero		0
	.zero		64


//--------------------- .nv.constant0._Z22sgemm_naive_batched_v2iiiifPKfS0_fPf --------------------------
	.section	.nv.constant0._Z22sgemm_naive_batched_v2iiiifPKfS0_fPf,"a",@progbits
	.sectionflags	@""
	.align	4
.nv.constant0._Z22sgemm_naive_batched_v2iiiifPKfS0_fPf:
	.zero		952


//--------------------- .nv.constant0._Z19sgemm_naive_batchediiiifPKfS0_fPf --------------------------
	.section	.nv.constant0._Z19sgemm_naive_batchediiiifPKfS0_fPf,"a",@progbits
	.sectionflags	@""
	.align	4
.nv.constant0._Z19sgemm_naive_batchediiiifPKfS0_fPf:
	.zero		952


//--------------------- SYMBOLS --------------------------

	.type		.nv.reservedSmem.offset0,@object
	.size		.nv.reservedSmem.offset0,0x4
